//
// Generated by NVIDIA NVVM Compiler
//
// Compiler Build ID: CL-36424714
// Cuda compilation tools, release 13.0, V13.0.88
// Based on NVVM 20.0.0
//

.version 9.0
.target sm_100
.address_size 64

	// .globl	_Z11initThreadsPfP17curandStateXORWOW
.global .align 4 .b8 precalc_xorwow_matrix[102400];
.global .align 4 .b8 precalc_xorwow_offset_matrix[102400];
.global .align 4 .b8 mrg32k3aM1[2304];
.global .align 4 .b8 mrg32k3aM2[2304];
.global .align 4 .b8 mrg32k3aM1SubSeq[2016];
.global .align 4 .b8 mrg32k3aM2SubSeq[2016];
.global .align 4 .b8 mrg32k3aM1Seq[2304];
.global .align 4 .b8 mrg32k3aM2Seq[2304];
.const .align 8 .b8 __cr_lgamma_table[72];

.visible .entry _Z11initThreadsPfP17curandStateXORWOW(
	.param .u64 .ptr .align 1 _Z11initThreadsPfP17curandStateXORWOW_param_0,
	.param .u64 .ptr .align 1 _Z11initThreadsPfP17curandStateXORWOW_param_1
)
{
	.reg .pred 	%p<25>;
	.reg .b32 	%r<410>;
	.reg .b64 	%rd<22>;

	ld.param.u64 	%rd8, [_Z11initThreadsPfP17curandStateXORWOW_param_0];
	ld.param.u64 	%rd9, [_Z11initThreadsPfP17curandStateXORWOW_param_1];
	cvta.to.global.u64 	%rd10, %rd9;
	mov.u32 	%r182, %ctaid.x;
	mov.u32 	%r183, %ntid.x;
	mov.u32 	%r184, %tid.x;
	mad.lo.s32 	%r185, %r182, %r183, %r184;
	cvt.s64.s32 	%rd1, %r185;
	mul.wide.s32 	%rd11, %r185, 48;
	add.s64 	%rd2, %rd10, %rd11;
	xor.b32  	%r186, %r185, -1429050551;
	mul.lo.s32 	%r187, %r186, 1099087573;
	setp.gt.s32 	%p1, %r185, -1;
	selp.b32 	%r188, -644748465, -1947113066, %p1;
	add.s32 	%r189, %r188, %r187;
	add.s32 	%r190, %r189, 6615241;
	add.s32 	%r191, %r187, 123456789;
	st.global.v2.u32 	[%rd2], {%r190, %r191};
	xor.b32  	%r192, %r187, 362436069;
	add.s32 	%r193, %r188, 521288629;
	st.global.v2.u32 	[%rd2+8], {%r192, %r193};
	xor.b32  	%r194, %r188, 88675123;
	add.s32 	%r195, %r187, 5783321;
	st.global.v2.u32 	[%rd2+16], {%r194, %r195};
	setp.eq.s32 	%p2, %r185, 0;
	@%p2 bra 	$L__BB0_42;
	mov.b32 	%r316, 0;
	mov.u64 	%rd21, %rd1;
$L__BB0_2:
	and.b64  	%rd4, %rd21, 3;
	setp.eq.s64 	%p3, %rd4, 0;
	@%p3 bra 	$L__BB0_41;
	mul.wide.u32 	%rd12, %r316, 3200;
	mov.u64 	%rd13, precalc_xorwow_matrix;
	add.s64 	%rd5, %rd13, %rd12;
	cvt.u32.u64 	%r2, %rd4;
	mov.b32 	%r317, 0;
$L__BB0_4:
	mov.b32 	%r330, 0;
	mov.u32 	%r331, %r330;
	mov.u32 	%r332, %r330;
	mov.u32 	%r333, %r330;
	mov.u32 	%r334, %r330;
	mov.u32 	%r323, %r330;
$L__BB0_5:
	mul.wide.u32 	%rd14, %r323, 4;
	add.s64 	%rd15, %rd2, %rd14;
	ld.global.u32 	%r10, [%rd15+4];
	shl.b32 	%r11, %r323, 5;
	mov.b32 	%r329, 0;
$L__BB0_6:
	.pragma "nounroll";
	shr.u32 	%r200, %r10, %r329;
	and.b32  	%r201, %r200, 1;
	setp.eq.b32 	%p4, %r201, 1;
	not.pred 	%p5, %p4;
	add.s32 	%r202, %r11, %r329;
	mul.lo.s32 	%r203, %r202, 5;
	mul.wide.u32 	%rd16, %r203, 4;
	add.s64 	%rd6, %rd5, %rd16;
	@%p5 bra 	$L__BB0_8;
	ld.global.u32 	%r204, [%rd6];
	xor.b32  	%r334, %r334, %r204;
	ld.global.u32 	%r205, [%rd6+4];
	xor.b32  	%r333, %r333, %r205;
	ld.global.u32 	%r206, [%rd6+8];
	xor.b32  	%r332, %r332, %r206;
	ld.global.u32 	%r207, [%rd6+12];
	xor.b32  	%r331, %r331, %r207;
	ld.global.u32 	%r208, [%rd6+16];
	xor.b32  	%r330, %r330, %r208;
$L__BB0_8:
	and.b32  	%r210, %r200, 2;
	setp.eq.s32 	%p6, %r210, 0;
	@%p6 bra 	$L__BB0_10;
	ld.global.u32 	%r211, [%rd6+20];
	xor.b32  	%r334, %r334, %r211;
	ld.global.u32 	%r212, [%rd6+24];
	xor.b32  	%r333, %r333, %r212;
	ld.global.u32 	%r213, [%rd6+28];
	xor.b32  	%r332, %r332, %r213;
	ld.global.u32 	%r214, [%rd6+32];
	xor.b32  	%r331, %r331, %r214;
	ld.global.u32 	%r215, [%rd6+36];
	xor.b32  	%r330, %r330, %r215;
$L__BB0_10:
	and.b32  	%r217, %r200, 4;
	setp.eq.s32 	%p7, %r217, 0;
	@%p7 bra 	$L__BB0_12;
	ld.global.u32 	%r218, [%rd6+40];
	xor.b32  	%r334, %r334, %r218;
	ld.global.u32 	%r219, [%rd6+44];
	xor.b32  	%r333, %r333, %r219;
	ld.global.u32 	%r220, [%rd6+48];
	xor.b32  	%r332, %r332, %r220;
	ld.global.u32 	%r221, [%rd6+52];
	xor.b32  	%r331, %r331, %r221;
	ld.global.u32 	%r222, [%rd6+56];
	xor.b32  	%r330, %r330, %r222;
$L__BB0_12:
	and.b32  	%r224, %r200, 8;
	setp.eq.s32 	%p8, %r224, 0;
	@%p8 bra 	$L__BB0_14;
	ld.global.u32 	%r225, [%rd6+60];
	xor.b32  	%r334, %r334, %r225;
	ld.global.u32 	%r226, [%rd6+64];
	xor.b32  	%r333, %r333, %r226;
	ld.global.u32 	%r227, [%rd6+68];
	xor.b32  	%r332, %r332, %r227;
	ld.global.u32 	%r228, [%rd6+72];
	xor.b32  	%r331, %r331, %r228;
	ld.global.u32 	%r229, [%rd6+76];
	xor.b32  	%r330, %r330, %r229;
$L__BB0_14:
	and.b32  	%r231, %r200, 16;
	setp.eq.s32 	%p9, %r231, 0;
	@%p9 bra 	$L__BB0_16;
	ld.global.u32 	%r232, [%rd6+80];
	xor.b32  	%r334, %r334, %r232;
	ld.global.u32 	%r233, [%rd6+84];
	xor.b32  	%r333, %r333, %r233;
	ld.global.u32 	%r234, [%rd6+88];
	xor.b32  	%r332, %r332, %r234;
	ld.global.u32 	%r235, [%rd6+92];
	xor.b32  	%r331, %r331, %r235;
	ld.global.u32 	%r236, [%rd6+96];
	xor.b32  	%r330, %r330, %r236;
$L__BB0_16:
	and.b32  	%r238, %r200, 32;
	setp.eq.s32 	%p10, %r238, 0;
	@%p10 bra 	$L__BB0_18;
	ld.global.u32 	%r239, [%rd6+100];
	xor.b32  	%r334, %r334, %r239;
	ld.global.u32 	%r240, [%rd6+104];
	xor.b32  	%r333, %r333, %r240;
	ld.global.u32 	%r241, [%rd6+108];
	xor.b32  	%r332, %r332, %r241;
	ld.global.u32 	%r242, [%rd6+112];
	xor.b32  	%r331, %r331, %r242;
	ld.global.u32 	%r243, [%rd6+116];
	xor.b32  	%r330, %r330, %r243;
$L__BB0_18:
	and.b32  	%r245, %r200, 64;
	setp.eq.s32 	%p11, %r245, 0;
	@%p11 bra 	$L__BB0_20;
	ld.global.u32 	%r246, [%rd6+120];
	xor.b32  	%r334, %r334, %r246;
	ld.global.u32 	%r247, [%rd6+124];
	xor.b32  	%r333, %r333, %r247;
	ld.global.u32 	%r248, [%rd6+128];
	xor.b32  	%r332, %r332, %r248;
	ld.global.u32 	%r249, [%rd6+132];
	xor.b32  	%r331, %r331, %r249;
	ld.global.u32 	%r250, [%rd6+136];
	xor.b32  	%r330, %r330, %r250;
$L__BB0_20:
	and.b32  	%r252, %r200, 128;
	setp.eq.s32 	%p12, %r252, 0;
	@%p12 bra 	$L__BB0_22;
	ld.global.u32 	%r253, [%rd6+140];
	xor.b32  	%r334, %r334, %r253;
	ld.global.u32 	%r254, [%rd6+144];
	xor.b32  	%r333, %r333, %r254;
	ld.global.u32 	%r255, [%rd6+148];
	xor.b32  	%r332, %r332, %r255;
	ld.global.u32 	%r256, [%rd6+152];
	xor.b32  	%r331, %r331, %r256;
	ld.global.u32 	%r257, [%rd6+156];
	xor.b32  	%r330, %r330, %r257;
$L__BB0_22:
	and.b32  	%r259, %r200, 256;
	setp.eq.s32 	%p13, %r259, 0;
	@%p13 bra 	$L__BB0_24;
	ld.global.u32 	%r260, [%rd6+160];
	xor.b32  	%r334, %r334, %r260;
	ld.global.u32 	%r261, [%rd6+164];
	xor.b32  	%r333, %r333, %r261;
	ld.global.u32 	%r262, [%rd6+168];
	xor.b32  	%r332, %r332, %r262;
	ld.global.u32 	%r263, [%rd6+172];
	xor.b32  	%r331, %r331, %r263;
	ld.global.u32 	%r264, [%rd6+176];
	xor.b32  	%r330, %r330, %r264;
$L__BB0_24:
	and.b32  	%r266, %r200, 512;
	setp.eq.s32 	%p14, %r266, 0;
	@%p14 bra 	$L__BB0_26;
	ld.global.u32 	%r267, [%rd6+180];
	xor.b32  	%r334, %r334, %r267;
	ld.global.u32 	%r268, [%rd6+184];
	xor.b32  	%r333, %r333, %r268;
	ld.global.u32 	%r269, [%rd6+188];
	xor.b32  	%r332, %r332, %r269;
	ld.global.u32 	%r270, [%rd6+192];
	xor.b32  	%r331, %r331, %r270;
	ld.global.u32 	%r271, [%rd6+196];
	xor.b32  	%r330, %r330, %r271;
$L__BB0_26:
	and.b32  	%r273, %r200, 1024;
	setp.eq.s32 	%p15, %r273, 0;
	@%p15 bra 	$L__BB0_28;
	ld.global.u32 	%r274, [%rd6+200];
	xor.b32  	%r334, %r334, %r274;
	ld.global.u32 	%r275, [%rd6+204];
	xor.b32  	%r333, %r333, %r275;
	ld.global.u32 	%r276, [%rd6+208];
	xor.b32  	%r332, %r332, %r276;
	ld.global.u32 	%r277, [%rd6+212];
	xor.b32  	%r331, %r331, %r277;
	ld.global.u32 	%r278, [%rd6+216];
	xor.b32  	%r330, %r330, %r278;
$L__BB0_28:
	and.b32  	%r280, %r200, 2048;
	setp.eq.s32 	%p16, %r280, 0;
	@%p16 bra 	$L__BB0_30;
	ld.global.u32 	%r281, [%rd6+220];
	xor.b32  	%r334, %r334, %r281;
	ld.global.u32 	%r282, [%rd6+224];
	xor.b32  	%r333, %r333, %r282;
	ld.global.u32 	%r283, [%rd6+228];
	xor.b32  	%r332, %r332, %r283;
	ld.global.u32 	%r284, [%rd6+232];
	xor.b32  	%r331, %r331, %r284;
	ld.global.u32 	%r285, [%rd6+236];
	xor.b32  	%r330, %r330, %r285;
$L__BB0_30:
	and.b32  	%r287, %r200, 4096;
	setp.eq.s32 	%p17, %r287, 0;
	@%p17 bra 	$L__BB0_32;
	ld.global.u32 	%r288, [%rd6+240];
	xor.b32  	%r334, %r334, %r288;
	ld.global.u32 	%r289, [%rd6+244];
	xor.b32  	%r333, %r333, %r289;
	ld.global.u32 	%r290, [%rd6+248];
	xor.b32  	%r332, %r332, %r290;
	ld.global.u32 	%r291, [%rd6+252];
	xor.b32  	%r331, %r331, %r291;
	ld.global.u32 	%r292, [%rd6+256];
	xor.b32  	%r330, %r330, %r292;
$L__BB0_32:
	and.b32  	%r294, %r200, 8192;
	setp.eq.s32 	%p18, %r294, 0;
	@%p18 bra 	$L__BB0_34;
	ld.global.u32 	%r295, [%rd6+260];
	xor.b32  	%r334, %r334, %r295;
	ld.global.u32 	%r296, [%rd6+264];
	xor.b32  	%r333, %r333, %r296;
	ld.global.u32 	%r297, [%rd6+268];
	xor.b32  	%r332, %r332, %r297;
	ld.global.u32 	%r298, [%rd6+272];
	xor.b32  	%r331, %r331, %r298;
	ld.global.u32 	%r299, [%rd6+276];
	xor.b32  	%r330, %r330, %r299;
$L__BB0_34:
	and.b32  	%r301, %r200, 16384;
	setp.eq.s32 	%p19, %r301, 0;
	@%p19 bra 	$L__BB0_36;
	ld.global.u32 	%r302, [%rd6+280];
	xor.b32  	%r334, %r334, %r302;
	ld.global.u32 	%r303, [%rd6+284];
	xor.b32  	%r333, %r333, %r303;
	ld.global.u32 	%r304, [%rd6+288];
	xor.b32  	%r332, %r332, %r304;
	ld.global.u32 	%r305, [%rd6+292];
	xor.b32  	%r331, %r331, %r305;
	ld.global.u32 	%r306, [%rd6+296];
	xor.b32  	%r330, %r330, %r306;
$L__BB0_36:
	and.b32  	%r308, %r200, 32768;
	setp.eq.s32 	%p20, %r308, 0;
	@%p20 bra 	$L__BB0_38;
	ld.global.u32 	%r309, [%rd6+300];
	xor.b32  	%r334, %r334, %r309;
	ld.global.u32 	%r310, [%rd6+304];
	xor.b32  	%r333, %r333, %r310;
	ld.global.u32 	%r311, [%rd6+308];
	xor.b32  	%r332, %r332, %r311;
	ld.global.u32 	%r312, [%rd6+312];
	xor.b32  	%r331, %r331, %r312;
	ld.global.u32 	%r313, [%rd6+316];
	xor.b32  	%r330, %r330, %r313;
$L__BB0_38:
	add.s32 	%r329, %r329, 16;
	setp.ne.s32 	%p21, %r329, 32;
	@%p21 bra 	$L__BB0_6;
	mad.lo.s32 	%r314, %r323, -31, %r11;
	add.s32 	%r323, %r314, 1;
	setp.ne.s32 	%p22, %r323, 5;
	@%p22 bra 	$L__BB0_5;
	st.global.u32 	[%rd2+4], %r334;
	st.global.u32 	[%rd2+8], %r333;
	st.global.u32 	[%rd2+12], %r332;
	st.global.u32 	[%rd2+16], %r331;
	st.global.u32 	[%rd2+20], %r330;
	add.s32 	%r317, %r317, 1;
	setp.lt.u32 	%p23, %r317, %r2;
	@%p23 bra 	$L__BB0_4;
$L__BB0_41:
	shr.u64 	%rd7, %rd21, 2;
	add.s32 	%r316, %r316, 1;
	setp.gt.u64 	%p24, %rd21, 3;
	mov.u64 	%rd21, %rd7;
	@%p24 bra 	$L__BB0_2;
$L__BB0_42:
	cvta.to.global.u64 	%rd17, %rd8;
	mov.b32 	%r315, 0;
	st.global.v2.u32 	[%rd2+24], {%r315, %r315};
	st.global.u32 	[%rd2+32], %r315;
	mov.b64 	%rd18, 0;
	st.global.u64 	[%rd2+40], %rd18;
	shl.b64 	%rd19, %rd1, 2;
	add.s64 	%rd20, %rd17, %rd19;
	st.global.u32 	[%rd20], %r315;
	ret;

}
	// .globl	_Z2piPfP17curandStateXORWOWi
.visible .entry _Z2piPfP17curandStateXORWOWi(
	.param .u64 .ptr .align 1 _Z2piPfP17curandStateXORWOWi_param_0,
	.param .u64 .ptr .align 1 _Z2piPfP17curandStateXORWOWi_param_1,
	.param .u32 _Z2piPfP17curandStateXORWOWi_param_2
)
{
	.reg .pred 	%p<11>;
	.reg .b32 	%r<195>;
	.reg .b32 	%f<39>;
	.reg .b64 	%rd<9>;

	ld.param.u64 	%rd2, [_Z2piPfP17curandStateXORWOWi_param_0];
	ld.param.u64 	%rd3, [_Z2piPfP17curandStateXORWOWi_param_1];
	ld.param.u32 	%r62, [_Z2piPfP17curandStateXORWOWi_param_2];
	mov.u32 	%r63, %ctaid.x;
	mov.u32 	%r64, %ntid.x;
	mov.u32 	%r65, %tid.x;
	mad.lo.s32 	%r1, %r63, %r64, %r65;
	setp.lt.s32 	%p1, %r62, 1;
	mov.f32 	%f38, 0f00000000;
	@%p1 bra 	$L__BB1_9;
	cvta.to.global.u64 	%rd4, %rd3;
	mul.wide.s32 	%rd5, %r1, 48;
	add.s64 	%rd1, %rd4, %rd5;
	ld.global.v2.u32 	{%r2, %r191}, [%rd1];
	ld.global.v2.u32 	{%r190, %r189}, [%rd1+8];
	ld.global.v2.u32 	{%r192, %r193}, [%rd1+16];
	and.b32  	%r8, %r62, 3;
	setp.lt.u32 	%p2, %r62, 4;
	mov.b32 	%r194, 0;
	mov.u32 	%r174, %r2;
	@%p2 bra 	$L__BB1_5;
	add.s32 	%r161, %r2, 1449748;
	and.b32  	%r69, %r62, 2147483644;
	neg.s32 	%r160, %r69;
	mov.b32 	%r194, 0;
$L__BB1_3:
	shr.u32 	%r70, %r191, 2;
	xor.b32  	%r71, %r70, %r191;
	shl.b32 	%r72, %r193, 4;
	shl.b32 	%r73, %r71, 1;
	xor.b32  	%r74, %r73, %r72;
	xor.b32  	%r75, %r74, %r71;
	xor.b32  	%r76, %r75, %r193;
	add.s32 	%r77, %r161, %r76;
	add.s32 	%r78, %r77, -1087311;
	cvt.rn.f32.u32 	%f4, %r78;
	fma.rn.f32 	%f5, %f4, 0f2F800000, 0f2F000000;
	shr.u32 	%r79, %r190, 2;
	xor.b32  	%r80, %r79, %r190;
	shl.b32 	%r81, %r76, 4;
	shl.b32 	%r82, %r80, 1;
	xor.b32  	%r83, %r82, %r81;
	xor.b32  	%r84, %r83, %r80;
	xor.b32  	%r85, %r84, %r76;
	add.s32 	%r86, %r161, %r85;
	add.s32 	%r87, %r86, -724874;
	cvt.rn.f32.u32 	%f6, %r87;
	fma.rn.f32 	%f7, %f6, 0f2F800000, 0f2F000000;
	mul.f32 	%f8, %f7, %f7;
	fma.rn.f32 	%f9, %f5, %f5, %f8;
	setp.le.f32 	%p3, %f9, 0f3F800000;
	selp.u32 	%r88, 1, 0, %p3;
	add.s32 	%r89, %r194, %r88;
	shr.u32 	%r90, %r189, 2;
	xor.b32  	%r91, %r90, %r189;
	shl.b32 	%r92, %r85, 4;
	shl.b32 	%r93, %r91, 1;
	xor.b32  	%r94, %r93, %r92;
	xor.b32  	%r95, %r94, %r91;
	xor.b32  	%r96, %r95, %r85;
	add.s32 	%r97, %r161, %r96;
	add.s32 	%r98, %r97, -362437;
	cvt.rn.f32.u32 	%f10, %r98;
	fma.rn.f32 	%f11, %f10, 0f2F800000, 0f2F000000;
	shr.u32 	%r99, %r192, 2;
	xor.b32  	%r100, %r99, %r192;
	shl.b32 	%r101, %r96, 4;
	shl.b32 	%r102, %r100, 1;
	xor.b32  	%r103, %r102, %r101;
	xor.b32  	%r104, %r103, %r100;
	xor.b32  	%r191, %r104, %r96;
	shr.u32 	%r105, %r193, 2;
	xor.b32  	%r106, %r105, %r193;
	shl.b32 	%r107, %r191, 4;
	shl.b32 	%r108, %r106, 1;
	xor.b32  	%r109, %r108, %r107;
	xor.b32  	%r110, %r109, %r106;
	xor.b32  	%r190, %r110, %r191;
	shr.u32 	%r111, %r76, 2;
	xor.b32  	%r112, %r111, %r76;
	shl.b32 	%r113, %r190, 4;
	shl.b32 	%r114, %r112, 1;
	xor.b32  	%r115, %r114, %r113;
	xor.b32  	%r116, %r115, %r112;
	xor.b32  	%r189, %r116, %r190;
	shr.u32 	%r117, %r85, 2;
	xor.b32  	%r118, %r117, %r85;
	shl.b32 	%r119, %r189, 4;
	shl.b32 	%r120, %r118, 1;
	xor.b32  	%r121, %r120, %r119;
	xor.b32  	%r122, %r121, %r118;
	xor.b32  	%r192, %r122, %r189;
	shr.u32 	%r123, %r96, 2;
	xor.b32  	%r124, %r123, %r96;
	shl.b32 	%r125, %r192, 4;
	shl.b32 	%r126, %r124, 1;
	xor.b32  	%r127, %r126, %r125;
	xor.b32  	%r128, %r127, %r124;
	xor.b32  	%r193, %r128, %r192;
	add.s32 	%r129, %r161, %r193;
	add.s32 	%r130, %r191, %r161;
	cvt.rn.f32.u32 	%f12, %r130;
	fma.rn.f32 	%f13, %f12, 0f2F800000, 0f2F000000;
	mul.f32 	%f14, %f13, %f13;
	fma.rn.f32 	%f15, %f11, %f11, %f14;
	setp.le.f32 	%p4, %f15, 0f3F800000;
	selp.u32 	%r131, 1, 0, %p4;
	add.s32 	%r132, %r89, %r131;
	add.s32 	%r133, %r161, %r190;
	add.s32 	%r134, %r133, 362437;
	cvt.rn.f32.u32 	%f16, %r134;
	fma.rn.f32 	%f17, %f16, 0f2F800000, 0f2F000000;
	add.s32 	%r135, %r161, %r189;
	add.s32 	%r136, %r135, 724874;
	cvt.rn.f32.u32 	%f18, %r136;
	fma.rn.f32 	%f19, %f18, 0f2F800000, 0f2F000000;
	mul.f32 	%f20, %f19, %f19;
	fma.rn.f32 	%f21, %f17, %f17, %f20;
	setp.le.f32 	%p5, %f21, 0f3F800000;
	selp.u32 	%r137, 1, 0, %p5;
	add.s32 	%r138, %r132, %r137;
	add.s32 	%r139, %r161, %r192;
	add.s32 	%r140, %r139, 1087311;
	cvt.rn.f32.u32 	%f22, %r140;
	fma.rn.f32 	%f23, %f22, 0f2F800000, 0f2F000000;
	add.s32 	%r141, %r129, 1449748;
	cvt.rn.f32.u32 	%f24, %r141;
	fma.rn.f32 	%f25, %f24, 0f2F800000, 0f2F000000;
	mul.f32 	%f26, %f25, %f25;
	fma.rn.f32 	%f27, %f23, %f23, %f26;
	setp.le.f32 	%p6, %f27, 0f3F800000;
	selp.u32 	%r142, 1, 0, %p6;
	add.s32 	%r194, %r138, %r142;
	add.s32 	%r161, %r161, 2899496;
	add.s32 	%r160, %r160, 4;
	setp.ne.s32 	%p7, %r160, 0;
	@%p7 bra 	$L__BB1_3;
	add.s32 	%r174, %r161, -1449748;
$L__BB1_5:
	setp.eq.s32 	%p8, %r8, 0;
	@%p8 bra 	$L__BB1_8;
	add.s32 	%r182, %r174, 724874;
	neg.s32 	%r181, %r8;
	mov.u32 	%r186, %r190;
	mov.u32 	%r187, %r191;
$L__BB1_7:
	.pragma "nounroll";
	mov.u32 	%r191, %r189;
	mov.u32 	%r190, %r192;
	mov.u32 	%r189, %r193;
	shr.u32 	%r143, %r187, 2;
	xor.b32  	%r144, %r143, %r187;
	shl.b32 	%r145, %r189, 4;
	shl.b32 	%r146, %r144, 1;
	xor.b32  	%r147, %r146, %r145;
	xor.b32  	%r148, %r147, %r144;
	xor.b32  	%r192, %r148, %r189;
	add.s32 	%r149, %r182, %r192;
	add.s32 	%r150, %r149, -362437;
	cvt.rn.f32.u32 	%f28, %r150;
	fma.rn.f32 	%f29, %f28, 0f2F800000, 0f2F000000;
	shr.u32 	%r151, %r186, 2;
	xor.b32  	%r152, %r151, %r186;
	shl.b32 	%r153, %r192, 4;
	shl.b32 	%r154, %r152, 1;
	xor.b32  	%r155, %r154, %r153;
	xor.b32  	%r156, %r155, %r152;
	xor.b32  	%r193, %r156, %r192;
	add.s32 	%r157, %r182, %r193;
	cvt.rn.f32.u32 	%f30, %r157;
	fma.rn.f32 	%f31, %f30, 0f2F800000, 0f2F000000;
	mul.f32 	%f32, %f31, %f31;
	fma.rn.f32 	%f33, %f29, %f29, %f32;
	setp.le.f32 	%p9, %f33, 0f3F800000;
	selp.u32 	%r158, 1, 0, %p9;
	add.s32 	%r194, %r194, %r158;
	add.s32 	%r182, %r182, 724874;
	add.s32 	%r181, %r181, 1;
	setp.ne.s32 	%p10, %r181, 0;
	mov.u32 	%r186, %r190;
	mov.u32 	%r187, %r191;
	@%p10 bra 	$L__BB1_7;
$L__BB1_8:
	st.global.v2.u32 	[%rd1+8], {%r190, %r189};
	st.global.v2.u32 	[%rd1+16], {%r192, %r193};
	mad.lo.s32 	%r159, %r62, 724874, %r2;
	st.global.v2.u32 	[%rd1], {%r159, %r191};
	cvt.rn.f32.u32 	%f38, %r194;
$L__BB1_9:
	cvta.to.global.u64 	%rd6, %rd2;
	cvt.rn.f32.s32 	%f34, %r62;
	div.rn.f32 	%f35, %f38, %f34;
	mul.wide.s32 	%rd7, %r1, 4;
	add.s64 	%rd8, %rd6, %rd7;
	ld.global.f32 	%f36, [%rd8];
	add.f32 	%f37, %f35, %f36;
	st.global.f32 	[%rd8], %f37;
	ret;

}


// ===== COMPILED SASS (sm_100) =====

	.target	sm_100

	.elftype	@"ET_EXEC"


//--------------------- .note.nv.tkinfo           --------------------------
	.section	.note.nv.tkinfo,"",@"SHT_NOTE"
	.sectionflags	@"SHF_NOTE_NV_TKINFO"
	.tkinfo
        /*0018*/ 	.word	0x00000002
        /*0030*/ 	.string	""
        /*0030*/ 	.string	"ptxas"
        /*0030*/ 	.string	"Cuda compilation tools, release 13.0, V13.0.88"
        /*0030*/ 	.string	"Build cuda_13.0.r13.0/compiler.36424714_0"
        /*0030*/ 	.string	"-arch sm_100 -m 64 "



//--------------------- .note.nv.cuinfo           --------------------------
	.section	.note.nv.cuinfo,"",@"SHT_NOTE"
	.sectionflags	@"SHF_NOTE_NV_CUINFO"
        /*0018*/ 	.short	0x0002
        /*001a*/ 	.short	0x0064
        /*001c*/ 	.short	0x0082
	.zero		2


//--------------------- .nv.info                  --------------------------
	.section	.nv.info,"",@"SHT_CUDA_INFO"
	.align	4


	//----- nvinfo : EIATTR_REGCOUNT
	.align		4
        /*0000*/ 	.byte	0x04, 0x2f
        /*0002*/ 	.short	(.L_10 - .L_9)
	.align		4
.L_9:
        /*0004*/ 	.word	index@(_Z11initThreadsPfP17curandStateXORWOW)
        /*0008*/ 	.word	0x00000020


	//----- nvinfo : EIATTR_FRAME_SIZE
	.align		4
.L_10:
        /*000c*/ 	.byte	0x04, 0x11
        /*000e*/ 	.short	(.L_12 - .L_11)
	.align		4
.L_11:
        /*0010*/ 	.word	index@(_Z11initThreadsPfP17curandStateXORWOW)
        /*0014*/ 	.word	0x00000000


	//----- nvinfo : EIATTR_REGCOUNT
	.align		4
.L_12:
        /*0018*/ 	.byte	0x04, 0x2f
        /*001a*/ 	.short	(.L_14 - .L_13)
	.align		4
.L_13:
        /*001c*/ 	.word	index@(_Z2piPfP17curandStateXORWOWi)
        /*0020*/ 	.word	0x0000001b


	//----- nvinfo : EIATTR_FRAME_SIZE
	.align		4
.L_14:
        /*0024*/ 	.byte	0x04, 0x11
        /*0026*/ 	.short	(.L_16 - .L_15)
	.align		4
.L_15:
        /*0028*/ 	.word	index@($__internal_0_$__cuda_sm3x_div_rn_noftz_f32_slowpath)
        /*002c*/ 	.word	0x00000000


	//----- nvinfo : EIATTR_FRAME_SIZE
	.align		4
.L_16:
        /*0030*/ 	.byte	0x04, 0x11
        /*0032*/ 	.short	(.L_18 - .L_17)
	.align		4
.L_17:
        /*0034*/ 	.word	index@(_Z2piPfP17curandStateXORWOWi)
        /*0038*/ 	.word	0x00000000


	//----- nvinfo : EIATTR_MIN_STACK_SIZE
	.align		4
.L_18:
        /*003c*/ 	.byte	0x04, 0x12
        /*003e*/ 	.short	(.L_20 - .L_19)
	.align		4
.L_19:
        /*0040*/ 	.word	index@(_Z2piPfP17curandStateXORWOWi)
        /*0044*/ 	.word	0x00000000


	//----- nvinfo : EIATTR_MIN_STACK_SIZE
	.align		4
.L_20:
        /*0048*/ 	.byte	0x04, 0x12
        /*004a*/ 	.short	(.L_22 - .L_21)
	.align		4
.L_21:
        /*004c*/ 	.word	index@(_Z11initThreadsPfP17curandStateXORWOW)
        /*0050*/ 	.word	0x00000000
.L_22:


//--------------------- .nv.compat                --------------------------
	.section	.nv.compat,"",@"SHT_CUDA_COMPAT_INFO"
	.align	4
        /*0000*/ 	.byte	0x02, 0x09, 0x00, 0x00, 0x02, 0x02, 0x01, 0x00, 0x02, 0x05, 0x05, 0x00, 0x03, 0x07, 0x01, 0x01
        /*0010*/ 	.byte	0x02, 0x03, 0x00, 0x00, 0x02, 0x06, 0x01, 0x00, 0x04, 0x0b, 0x08, 0x00, 0x01, 0x00, 0x00, 0x00
        /*0020*/ 	.byte	0x00, 0x00, 0x00, 0x00


//--------------------- .nv.info._Z2piPfP17curandStateXORWOWi --------------------------
	.section	.nv.info._Z2piPfP17curandStateXORWOWi,"",@"SHT_CUDA_INFO"
	.sectionflags	@""
	.align	4


	//----- nvinfo : EIATTR_CUDA_API_VERSION
	.align		4
        /*0000*/ 	.byte	0x04, 0x37
        /*0002*/ 	.short	(.L_24 - .L_23)
.L_23:
        /*0004*/ 	.word	0x00000082


	//----- nvinfo : EIATTR_KPARAM_INFO
	.align		4
.L_24:
        /*0008*/ 	.byte	0x04, 0x17
        /*000a*/ 	.short	(.L_26 - .L_25)
.L_25:
        /*000c*/ 	.word	0x00000000
        /*0010*/ 	.short	0x0002
        /*0012*/ 	.short	0x0010
        /*0014*/ 	.byte	0x00, 0xf0, 0x11, 0x00


	//----- nvinfo : EIATTR_KPARAM_INFO
	.align		4
.L_26:
        /*0018*/ 	.byte	0x04, 0x17
        /*001a*/ 	.short	(.L_28 - .L_27)
.L_27:
        /*001c*/ 	.word	0x00000000
        /*0020*/ 	.short	0x0001
        /*0022*/ 	.short	0x0008
        /*0024*/ 	.byte	0x00, 0xf5, 0x21, 0x00


	//----- nvinfo : EIATTR_KPARAM_INFO
	.align		4
.L_28:
        /*0028*/ 	.byte	0x04, 0x17
        /*002a*/ 	.short	(.L_30 - .L_29)
.L_29:
        /*002c*/ 	.word	0x00000000
        /*0030*/ 	.short	0x0000
        /*0032*/ 	.short	0x0000
        /*0034*/ 	.byte	0x00, 0xf5, 0x21, 0x00


	//----- nvinfo : EIATTR_SPARSE_MMA_MASK
	.align		4
.L_30:
        /*0038*/ 	.byte	0x03, 0x50
        /*003a*/ 	.short	0x0000


	//----- nvinfo : EIATTR_MAXREG_COUNT
	.align		4
        /*003c*/ 	.byte	0x03, 0x1b
        /*003e*/ 	.short	0x00ff


	//----- nvinfo : EIATTR_MERCURY_ISA_VERSION
	.align		4
        /*0040*/ 	.byte	0x03, 0x5f
        /*0042*/ 	.short	0x0101


	//----- nvinfo : EIATTR_VRC_CTA_INIT_COUNT
	.align		4
        /*0044*/ 	.byte	0x02, 0x4a
	.zero		1
	.zero		1


	//----- nvinfo : EIATTR_EXIT_INSTR_OFFSETS
	.align		4
        /*0048*/ 	.byte	0x04, 0x1c
        /*004a*/ 	.short	(.L_32 - .L_31)


	//   ....[0]....
.L_31:
        /*004c*/ 	.word	0x00000ba0


	//----- nvinfo : EIATTR_CRS_STACK_SIZE
	.align		4
.L_32:
        /*0050*/ 	.byte	0x04, 0x1e
        /*0052*/ 	.short	(.L_34 - .L_33)
.L_33:
        /*0054*/ 	.word	0x00000000


	//----- nvinfo : EIATTR_CBANK_PARAM_SIZE
	.align		4
.L_34:
        /*0058*/ 	.byte	0x03, 0x19
        /*005a*/ 	.short	0x0014


	//----- nvinfo : EIATTR_PARAM_CBANK
	.align		4
        /*005c*/ 	.byte	0x04, 0x0a
        /*005e*/ 	.short	(.L_36 - .L_35)
	.align		4
.L_35:
        /*0060*/ 	.word	index@(.nv.constant0._Z2piPfP17curandStateXORWOWi)
        /*0064*/ 	.short	0x0380
        /*0066*/ 	.short	0x0014


	//----- nvinfo : EIATTR_SW_WAR
	.align		4
.L_36:
        /*0068*/ 	.byte	0x04, 0x36
        /*006a*/ 	.short	(.L_38 - .L_37)
.L_37:
        /*006c*/ 	.word	0x00000008
.L_38:


//--------------------- .nv.info._Z11initThreadsPfP17curandStateXORWOW --------------------------
	.section	.nv.info._Z11initThreadsPfP17curandStateXORWOW,"",@"SHT_CUDA_INFO"
	.sectionflags	@""
	.align	4


	//----- nvinfo : EIATTR_CUDA_API_VERSION
	.align		4
        /*0000*/ 	.byte	0x04, 0x37
        /*0002*/ 	.short	(.L_40 - .L_39)
.L_39:
        /*0004*/ 	.word	0x00000082


	//----- nvinfo : EIATTR_KPARAM_INFO
	.align		4
.L_40:
        /*0008*/ 	.byte	0x04, 0x17
        /*000a*/ 	.short	(.L_42 - .L_41)
.L_41:
        /*000c*/ 	.word	0x00000000
        /*0010*/ 	.short	0x0001
        /*0012*/ 	.short	0x0008
        /*0014*/ 	.byte	0x00, 0xf5, 0x21, 0x00


	//----- nvinfo : EIATTR_KPARAM_INFO
	.align		4
.L_42:
        /*0018*/ 	.byte	0x04, 0x17
        /*001a*/ 	.short	(.L_44 - .L_43)
.L_43:
        /*001c*/ 	.word	0x00000000
        /*0020*/ 	.short	0x0000
        /*0022*/ 	.short	0x0000
        /*0024*/ 	.byte	0x00, 0xf5, 0x21, 0x00


	//----- nvinfo : EIATTR_SPARSE_MMA_MASK
	.align		4
.L_44:
        /*0028*/ 	.byte	0x03, 0x50
        /*002a*/ 	.short	0x0000


	//----- nvinfo : EIATTR_MAXREG_COUNT
	.align		4
        /*002c*/ 	.byte	0x03, 0x1b
        /*002e*/ 	.short	0x00ff


	//----- nvinfo : EIATTR_MERCURY_ISA_VERSION
	.align		4
        /*0030*/ 	.byte	0x03, 0x5f
        /*0032*/ 	.short	0x0101


	//----- nvinfo : EIATTR_VRC_CTA_INIT_COUNT
	.align		4
        /*0034*/ 	.byte	0x02, 0x4a
	.zero		1
	.zero		1


	//----- nvinfo : EIATTR_EXIT_INSTR_OFFSETS
	.align		4
        /*0038*/ 	.byte	0x04, 0x1c
        /*003a*/ 	.short	(.L_46 - .L_45)


	//   ....[0]....
.L_45:
        /*003c*/ 	.word	0x00000f90


	//----- nvinfo : EIATTR_CRS_STACK_SIZE
	.align		4
.L_46:
        /*0040*/ 	.byte	0x04, 0x1e
        /*0042*/ 	.short	(.L_48 - .L_47)
.L_47:
        /*0044*/ 	.word	0x00000000


	//----- nvinfo : EIATTR_CBANK_PARAM_SIZE
	.align		4
.L_48:
        /*0048*/ 	.byte	0x03, 0x19
        /*004a*/ 	.short	0x0010


	//----- nvinfo : EIATTR_PARAM_CBANK
	.align		4
        /*004c*/ 	.byte	0x04, 0x0a
        /*004e*/ 	.short	(.L_50 - .L_49)
	.align		4
.L_49:
        /*0050*/ 	.word	index@(.nv.constant0._Z11initThreadsPfP17curandStateXORWOW)
        /*0054*/ 	.short	0x0380
        /*0056*/ 	.short	0x0010


	//----- nvinfo : EIATTR_SW_WAR
	.align		4
.L_50:
        /*0058*/ 	.byte	0x04, 0x36
        /*005a*/ 	.short	(.L_52 - .L_51)
.L_51:
        /*005c*/ 	.word	0x00000008
.L_52:


//--------------------- .nv.callgraph             --------------------------
	.section	.nv.callgraph,"",@"SHT_CUDA_CALLGRAPH"
	.align	4
	.sectionentsize	8
	.align		4
        /*0000*/ 	.word	0x00000000
	.align		4
        /*0004*/ 	.word	0xffffffff
	.align		4
        /*0008*/ 	.word	0x00000000
	.align		4
        /*000c*/ 	.word	0xfffffffe
	.align		4
        /*0010*/ 	.word	0x00000000
	.align		4
        /*0014*/ 	.word	0xfffffffd
	.align		4
        /*0018*/ 	.word	0x00000000
	.align		4
        /*001c*/ 	.word	0xfffffffc


//--------------------- .nv.constant4             --------------------------
	.section	.nv.constant4,"a",@progbits
	.align	8
	.align		8
.nv.constant4:
        /*0000*/ 	.dword	precalc_xorwow_matrix
	.align		8
        /*0008*/ 	.dword	precalc_xorwow_offset_matrix
	.align		8
        /*0010*/ 	.dword	mrg32k3aM1
	.align		8
        /*0018*/ 	.dword	mrg32k3aM2
	.align		8
        /*0020*/ 	.dword	mrg32k3aM1SubSeq
	.align		8
        /*0028*/ 	.dword	mrg32k3aM2SubSeq
	.align		8
        /*0030*/ 	.dword	mrg32k3aM1Seq
	.align		8
        /*0038*/ 	.dword	mrg32k3aM2Seq


//--------------------- .nv.constant3             --------------------------
	.section	.nv.constant3,"a",@progbits
	.align	8
.nv.constant3:
	.type		__cr_lgamma_table,@object
	.size		__cr_lgamma_table,(.L_8 - __cr_lgamma_table)
__cr_lgamma_table:
        /*0000*/ 	.byte	0x00, 0x00, 0x00, 0x00, 0x00, 0x00, 0x00, 0x00, 0x00, 0x00, 0x00, 0x00, 0x00, 0x00, 0x00, 0x00
        /*0010*/ 	.byte	0xef, 0x39, 0xfa, 0xfe, 0x42, 0x2e, 0xe6, 0x3f, 0x02, 0x20, 0x2a, 0xfa, 0x0b, 0xab, 0xfc, 0x3f
        /*0020*/ 	.byte	0xf9, 0x2c, 0x92, 0x7c, 0xa7, 0x6c, 0x09, 0x40, 0xc9, 0x79, 0x44, 0x3c, 0x64, 0x26, 0x13, 0x40
        /*0030*/ 	.byte	0xca, 0x01, 0xcf, 0x3a, 0x27, 0x51, 0x1a, 0x40, 0x30, 0xcc, 0x2d, 0xf3, 0xe1, 0x0c, 0x21, 0x40
        /*0040*/ 	.byte	0x0d, 0xb7, 0xfc, 0x82, 0x8e, 0x35, 0x25, 0x40
.L_8:


//--------------------- .text._Z2piPfP17curandStateXORWOWi --------------------------
	.section	.text._Z2piPfP17curandStateXORWOWi,"ax",@progbits
	.align	128
        .global         _Z2piPfP17curandStateXORWOWi
        .type           _Z2piPfP17curandStateXORWOWi,@function
        .size           _Z2piPfP17curandStateXORWOWi,(.L_x_28 - _Z2piPfP17curandStateXORWOWi)
        .other          _Z2piPfP17curandStateXORWOWi,@"STO_CUDA_ENTRY STV_DEFAULT"
_Z2piPfP17curandStateXORWOWi:
.text._Z2piPfP17curandStateXORWOWi:
[----:B------:R-:W-:Y:S08]  /*0000*/  LDC R1, c[0x0][0x37c] ;  /* 0x0000df00ff017b82 */ /* 0x000ff00000000800 */
[----:B------:R-:W0:Y:S01]  /*0010*/  LDC R11, c[0x0][0x390] ;  /* 0x0000e400ff0b7b82 */ /* 0x000e220000000800 */
[----:B------:R-:W1:Y:S01]  /*0020*/  S2R R3, SR_TID.X ;  /* 0x0000000000037919 */ /* 0x000e620000002100 */
[----:B------:R-:W2:Y:S01]  /*0030*/  LDCU.64 UR4, c[0x0][0x358] ;  /* 0x00006b00ff0477ac */ /* 0x000ea20008000a00 */
[----:B------:R-:W-:-:S05]  /*0040*/  IMAD.MOV.U32 R5, RZ, RZ, RZ ;  /* 0x000000ffff057224 */ /* 0x000fca00078e00ff */
[----:B------:R-:W1:Y:S08]  /*0050*/  S2UR UR6, SR_CTAID.X ;  /* 0x00000000000679c3 */ /* 0x000e700000002500 */
[----:B------:R-:W1:Y:S01]  /*0060*/  LDC R10, c[0x0][0x360] ;  /* 0x0000d800ff0a7b82 */ /* 0x000e620000000800 */
[----:B0-----:R-:W-:Y:S01]  /*0070*/  ISETP.GE.AND P0, PT, R11, 0x1, PT ;  /* 0x000000010b00780c */ /* 0x001fe20003f06270 */
[----:B-1----:R-:W-:-:S12]  /*0080*/  IMAD R10, R10, UR6, R3 ;  /* 0x000000060a0a7c24 */ /* 0x002fd8000f8e0203 */
[----:B--2---:R-:W-:Y:S05]  /*0090*/  @!P0 BRA `(.L_x_0) ;  /* 0x0000000800748947 */ /* 0x004fea0003800000 */
[----:B------:R-:W0:Y:S02]  /*00a0*/  LDC.64 R2, c[0x0][0x388] ;  /* 0x0000e200ff027b82 */ /* 0x000e240000000a00 */
[----:B0-----:R-:W-:-:S05]  /*00b0*/  IMAD.WIDE R2, R10, 0x30, R2 ;  /* 0x000000300a027825 */ /* 0x001fca00078e0202 */
[----:B------:R-:W2:Y:S04]  /*00c0*/  LDG.E.64 R4, desc[UR4][R2.64] ;  /* 0x0000000402047981 */ /* 0x000ea8000c1e1b00 */
[----:B------:R0:W5:Y:S04]  /*00d0*/  LDG.E.64 R6, desc[UR4][R2.64+0x8] ;  /* 0x0000080402067981 */ /* 0x000168000c1e1b00 */
[----:B------:R0:W5:Y:S01]  /*00e0*/  LDG.E.64 R8, desc[UR4][R2.64+0x10] ;  /* 0x0000100402087981 */ /* 0x000162000c1e1b00 */
[C---:B------:R-:W-:Y:S01]  /*00f0*/  ISETP.GE.U32.AND P0, PT, R11.reuse, 0x4, PT ;  /* 0x000000040b00780c */ /* 0x040fe20003f06070 */
[----:B------:R-:W-:Y:S01]  /*0100*/  IMAD.MOV.U32 R0, RZ, RZ, RZ ;  /* 0x000000ffff007224 */ /* 0x000fe200078e00ff */
[----:B------:R-:W-:Y:S01]  /*0110*/  LOP3.LUT R12, R11, 0x3, RZ, 0xc0, !PT ;  /* 0x000000030b0c7812 */ /* 0x000fe200078ec0ff */
[----:B--2---:R-:W-:-:S10]  /*0120*/  IMAD.MOV.U32 R14, RZ, RZ, R4 ;  /* 0x000000ffff0e7224 */ /* 0x004fd400078e0004 */
[----:B0-----:R-:W-:Y:S05]  /*0130*/  @!P0 BRA `(.L_x_1) ;  /* 0x0000000400988947 */ /* 0x001fea0003800000 */
[----:B------:R-:W-:Y:S01]  /*0140*/  LOP3.LUT R13, R11, 0x7ffffffc, RZ, 0xc0, !PT ;  /* 0x7ffffffc0b0d7812 */ /* 0x000fe200078ec0ff */
[----:B------:R-:W-:Y:S02]  /*0150*/  VIADD R14, R4, 0x161f14 ;  /* 0x00161f14040e7836 */ /* 0x000fe40000000000 */
[----:B------:R-:W-:Y:S02]  /*0160*/  IMAD.MOV.U32 R0, RZ, RZ, RZ ;  /* 0x000000ffff007224 */ /* 0x000fe400078e00ff */
[----:B------:R-:W-:-:S07]  /*0170*/  IMAD.MOV R13, RZ, RZ, -R13 ;  /* 0x000000ffff0d7224 */ /* 0x000fce00078e0a0d */
.L_x_2:
[----:B------:R-:W-:Y:S01]  /*0180*/  SHF.R.U32.HI R16, RZ, 0x2, R5 ;  /* 0x00000002ff107819 */ /* 0x000fe20000011605 */
[----:B------:R-:W-:Y:S01]  /*0190*/  VIADD R13, R13, 0x4 ;  /* 0x000000040d0d7836 */ /* 0x000fe20000000000 */
[----:B-----5:R-:W-:Y:S02]  /*01a0*/  SHF.R.U32.HI R17, RZ, 0x2, R6 ;  /* 0x00000002ff117819 */ /* 0x020fe40000011606 */
[----:B------:R-:W-:Y:S01]  /*01b0*/  LOP3.LUT R16, R16, R5, RZ, 0x3c, !PT ;  /* 0x0000000510107212 */ /* 0x000fe200078e3cff */
[----:B------:R-:W-:Y:S01]  /*01c0*/  IMAD.SHL.U32 R5, R9, 0x10, RZ ;  /* 0x0000001009057824 */ /* 0x000fe200078e00ff */
[----:B------:R-:W-:-:S03]  /*01d0*/  LOP3.LUT R17, R17, R6, RZ, 0x3c, !PT ;  /* 0x0000000611117212 */ /* 0x000fc600078e3cff */
[----:B------:R-:W-:-:S05]  /*01e0*/  IMAD.SHL.U32 R15, R16, 0x2, RZ ;  /* 0x00000002100f7824 */ /* 0x000fca00078e00ff */
[----:B------:R-:W-:Y:S01]  /*01f0*/  LOP3.LUT R16, R16, R15, R5, 0x96, !PT ;  /* 0x0000000f10107212 */ /* 0x000fe200078e9605 */
[----:B------:R-:W-:-:S03]  /*0200*/  IMAD.SHL.U32 R5, R17, 0x2, RZ ;  /* 0x0000000211057824 */ /* 0x000fc600078e00ff */
[----:B------:R-:W-:Y:S02]  /*0210*/  LOP3.LUT R15, R16, R9, RZ, 0x3c, !PT ;  /* 0x00000009100f7212 */ /* 0x000fe400078e3cff */
[----:B------:R-:W-:-:S03]  /*0220*/  SHF.R.U32.HI R16, RZ, 0x2, R7 ;  /* 0x00000002ff107819 */ /* 0x000fc60000011607 */
[----:B------:R-:W-:Y:S01]  /*0230*/  IMAD.SHL.U32 R6, R15, 0x10, RZ ;  /* 0x000000100f067824 */ /* 0x000fe200078e00ff */
[----:B------:R-:W-:-:S04]  /*0240*/  LOP3.LUT R16, R16, R7, RZ, 0x3c, !PT ;  /* 0x0000000710107212 */ /* 0x000fc800078e3cff */
[----:B------:R-:W-:Y:S02]  /*0250*/  LOP3.LUT R6, R17, R5, R6, 0x96, !PT ;  /* 0x0000000511067212 */ /* 0x000fe400078e9606 */
[----:B------:R-:W-:Y:S02]  /*0260*/  SHF.R.U32.HI R17, RZ, 0x2, R8 ;  /* 0x00000002ff117819 */ /* 0x000fe40000011608 */
[----:B------:R-:W-:Y:S01]  /*0270*/  LOP3.LUT R7, R6, R15, RZ, 0x3c, !PT ;  /* 0x0000000f06077212 */ /* 0x000fe200078e3cff */
[----:B------:R-:W-:Y:S01]  /*0280*/  IMAD.SHL.U32 R6, R16, 0x2, RZ ;  /* 0x0000000210067824 */ /* 0x000fe200078e00ff */
[----:B------:R-:W-:Y:S02]  /*0290*/  LOP3.LUT R8, R17, R8, RZ, 0x3c, !PT ;  /* 0x0000000811087212 */ /* 0x000fe400078e3cff */
[----:B------:R-:W-:Y:S01]  /*02a0*/  SHF.R.U32.HI R18, RZ, 0x2, R7 ;  /* 0x00000002ff127819 */ /* 0x000fe20000011607 */
[----:B------:R-:W-:-:S03]  /*02b0*/  IMAD.SHL.U32 R5, R7, 0x10, RZ ;  /* 0x0000001007057824 */ /* 0x000fc600078e00ff */
[-C--:B------:R-:W-:Y:S02]  /*02c0*/  LOP3.LUT R18, R18, R7.reuse, RZ, 0x3c, !PT ;  /* 0x0000000712127212 */ /* 0x080fe400078e3cff */
[----:B------:R-:W-:Y:S02]  /*02d0*/  LOP3.LUT R6, R16, R6, R5, 0x96, !PT ;  /* 0x0000000610067212 */ /* 0x000fe400078e9605 */
[----:B------:R-:W-:Y:S01]  /*02e0*/  SHF.R.U32.HI R16, RZ, 0x2, R9 ;  /* 0x00000002ff107819 */ /* 0x000fe20000011609 */
[----:B------:R-:W-:Y:S01]  /*02f0*/  IMAD.SHL.U32 R20, R18, 0x2, RZ ;  /* 0x0000000212147824 */ /* 0x000fe200078e00ff */
[----:B------:R-:W-:Y:S01]  /*0300*/  LOP3.LUT R17, R6, R7, RZ, 0x3c, !PT ;  /* 0x0000000706117212 */ /* 0x000fe200078e3cff */
[----:B------:R-:W-:Y:S01]  /*0310*/  IMAD.SHL.U32 R6, R8, 0x2, RZ ;  /* 0x0000000208067824 */ /* 0x000fe200078e00ff */
[----:B------:R-:W-:Y:S02]  /*0320*/  LOP3.LUT R16, R16, R9, RZ, 0x3c, !PT ;  /* 0x0000000910107212 */ /* 0x000fe400078e3cff */
[----:B------:R-:W-:Y:S01]  /*0330*/  SHF.R.U32.HI R22, RZ, 0x2, R17 ;  /* 0x00000002ff167819 */ /* 0x000fe20000011611 */
[----:B------:R-:W-:-:S03]  /*0340*/  IMAD.SHL.U32 R5, R17, 0x10, RZ ;  /* 0x0000001011057824 */ /* 0x000fc600078e00ff */
[-C--:B------:R-:W-:Y:S02]  /*0350*/  LOP3.LUT R22, R22, R17.reuse, RZ, 0x3c, !PT ;  /* 0x0000001116167212 */ /* 0x080fe400078e3cff */
[----:B------:R-:W-:Y:S02]  /*0360*/  LOP3.LUT R6, R8, R6, R5, 0x96, !PT ;  /* 0x0000000608067212 */ /* 0x000fe400078e9605 */
[----:B------:R-:W-:Y:S02]  /*0370*/  SHF.R.U32.HI R8, RZ, 0x2, R15 ;  /* 0x00000002ff087819 */ /* 0x000fe4000001160f */
[----:B------:R-:W-:Y:S01]  /*0380*/  LOP3.LUT R5, R6, R17, RZ, 0x3c, !PT ;  /* 0x0000001106057212 */ /* 0x000fe200078e3cff */
[----:B------:R-:W-:Y:S01]  /*0390*/  IMAD.SHL.U32 R6, R16, 0x2, RZ ;  /* 0x0000000210067824 */ /* 0x000fe200078e00ff */
[----:B------:R-:W-:Y:S02]  /*03a0*/  LOP3.LUT R8, R8, R15, RZ, 0x3c, !PT ;  /* 0x0000000f08087212 */ /* 0x000fe400078e3cff */
[----:B------:R-:W-:Y:S01]  /*03b0*/  IADD3 R17, PT, PT, R14, -0x587c5, R17 ;  /* 0xfffa783b0e117810 */ /* 0x000fe20007ffe011 */
[----:B------:R-:W-:-:S05]  /*03c0*/  IMAD.SHL.U32 R9, R5, 0x10, RZ ;  /* 0x0000001005097824 */ /* 0x000fca00078e00ff */
[----:B------:R-:W-:Y:S01]  /*03d0*/  LOP3.LUT R6, R16, R6, R9, 0x96, !PT ;  /* 0x0000000610067212 */ /* 0x000fe200078e9609 */
[----:B------:R-:W-:Y:S01]  /*03e0*/  IMAD.SHL.U32 R16, R8, 0x2, RZ ;  /* 0x0000000208107824 */ /* 0x000fe200078e00ff */
[----:B------:R-:W-:Y:S02]  /*03f0*/  IADD3 R9, PT, PT, R14, -0xb0f8a, R7 ;  /* 0xfff4f0760e097810 */ /* 0x000fe40007ffe007 */
[----:B------:R-:W-:-:S05]  /*0400*/  LOP3.LUT R6, R6, R5, RZ, 0x3c, !PT ;  /* 0x0000000506067212 */ /* 0x000fca00078e3cff */
[----:B------:R-:W-:-:S05]  /*0410*/  IMAD.SHL.U32 R19, R6, 0x10, RZ ;  /* 0x0000001006137824 */ /* 0x000fca00078e00ff */
[----:B------:R-:W-:Y:S02]  /*0420*/  LOP3.LUT R19, R8, R16, R19, 0x96, !PT ;  /* 0x0000001008137212 */ /* 0x000fe400078e9613 */
[----:B------:R-:W-:Y:S01]  /*0430*/  IADD3 R8, PT, PT, R14, -0x10974f, R15 ;  /* 0xffef68b10e087810 */ /* 0x000fe20007ffe00f */
[----:B------:R-:W-:Y:S01]  /*0440*/  IMAD.MOV.U32 R15, RZ, RZ, 0x2f800000 ;  /* 0x2f800000ff0f7424 */ /* 0x000fe200078e00ff */
[----:B------:R-:W-:Y:S02]  /*0450*/  LOP3.LUT R7, R19, R6, RZ, 0x3c, !PT ;  /* 0x0000000613077212 */ /* 0x000fe400078e3cff */
[----:B------:R-:W-:Y:S02]  /*0460*/  I2FP.F32.U32 R16, R9 ;  /* 0x0000000900107245 */ /* 0x000fe40000201000 */
[----:B------:R-:W-:Y:S01]  /*0470*/  I2FP.F32.U32 R8, R8 ;  /* 0x0000000800087245 */ /* 0x000fe20000201000 */
[----:B------:R-:W-:Y:S02]  /*0480*/  IMAD.SHL.U32 R19, R7, 0x10, RZ ;  /* 0x0000001007137824 */ /* 0x000fe400078e00ff */
[----:B------:R-:W-:-:S02]  /*0490*/  FFMA R9, R16, R15, 1.1641532182693481445e-10 ;  /* 0x2f00000010097423 */ /* 0x000fc4000000000f */
[----:B------:R-:W-:Y:S01]  /*04a0*/  FFMA R16, R8, R15, 1.1641532182693481445e-10 ;  /* 0x2f00000008107423 */ /* 0x000fe2000000000f */
[----:B------:R-:W-:Y:S01]  /*04b0*/  LOP3.LUT R20, R18, R20, R19, 0x96, !PT ;  /* 0x0000001412147212 */ /* 0x000fe200078e9613 */
[----:B------:R-:W-:Y:S02]  /*04c0*/  IMAD.IADD R18, R5, 0x1, R14 ;  /* 0x0000000105127824 */ /* 0x000fe400078e020e */
[----:B------:R-:W-:Y:S01]  /*04d0*/  FMUL R9, R9, R9 ;  /* 0x0000000909097220 */ /* 0x000fe20000400000 */
[----:B------:R-:W-:Y:S01]  /*04e0*/  LOP3.LUT R8, R20, R7, RZ, 0x3c, !PT ;  /* 0x0000000714087212 */ /* 0x000fe200078e3cff */
[----:B------:R-:W-:Y:S01]  /*04f0*/  IMAD.SHL.U32 R20, R22, 0x2, RZ ;  /* 0x0000000216147824 */ /* 0x000fe200078e00ff */
[----:B------:R-:W-:Y:S01]  /*0500*/  I2FP.F32.U32 R24, R18 ;  /* 0x0000001200187245 */ /* 0x000fe20000201000 */
[----:B------:R-:W-:Y:S01]  /*0510*/  FFMA R16, R16, R16, R9 ;  /* 0x0000001010107223 */ /* 0x000fe20000000009 */
[----:B------:R-:W-:Y:S01]  /*0520*/  I2FP.F32.U32 R18, R17 ;  /* 0x0000001100127245 */ /* 0x000fe20000201000 */
[----:B------:R-:W-:Y:S01]  /*0530*/  IMAD.SHL.U32 R19, R8, 0x10, RZ ;  /* 0x0000001008137824 */ /* 0x000fe200078e00ff */
[----:B------:R-:W-:Y:S01]  /*0540*/  IADD3 R17, PT, PT, R14, 0xb0f8a, R7 ;  /* 0x000b0f8a0e117810 */ /* 0x000fe20007ffe007 */
[-C--:B------:R-:W-:Y:S01]  /*0550*/  FFMA R24, R24, R15.reuse, 1.1641532182693481445e-10 ;  /* 0x2f00000018187423 */ /* 0x080fe2000000000f */
[----:B------:R-:W-:Y:S01]  /*0560*/  IADD3 R9, PT, PT, R14, 0x587c5, R6 ;  /* 0x000587c50e097810 */ /* 0x000fe20007ffe006 */
[----:B------:R-:W-:Y:S01]  /*0570*/  FFMA R18, R18, R15, 1.1641532182693481445e-10 ;  /* 0x2f00000012127423 */ /* 0x000fe2000000000f */
[----:B------:R-:W-:-:S02]  /*0580*/  LOP3.LUT R19, R22, R20, R19, 0x96, !PT ;  /* 0x0000001416137212 */ /* 0x000fc400078e9613 */
[----:B------:R-:W-:Y:S01]  /*0590*/  I2FP.F32.U32 R22, R17 ;  /* 0x0000001100167245 */ /* 0x000fe20000201000 */
[----:B------:R-:W-:Y:S01]  /*05a0*/  FMUL R17, R24, R24 ;  /* 0x0000001818117220 */ /* 0x000fe20000400000 */
[----:B------:R-:W-:Y:S02]  /*05b0*/  I2FP.F32.U32 R20, R9 ;  /* 0x0000000900147245 */ /* 0x000fe40000201000 */
[----:B------:R-:W-:Y:S01]  /*05c0*/  LOP3.LUT R9, R19, R8, RZ, 0x3c, !PT ;  /* 0x0000000813097212 */ /* 0x000fe200078e3cff */
[-C--:B------:R-:W-:Y:S01]  /*05d0*/  FFMA R22, R22, R15.reuse, 1.1641532182693481445e-10 ;  /* 0x2f00000016167423 */ /* 0x080fe2000000000f */
[----:B------:R-:W-:Y:S01]  /*05e0*/  FSETP.GTU.AND P0, PT, R16, 1, PT ;  /* 0x3f8000001000780b */ /* 0x000fe20003f0c000 */
[----:B------:R-:W-:Y:S01]  /*05f0*/  FFMA R17, R18, R18, R17 ;  /* 0x0000001212117223 */ /* 0x000fe20000000011 */
[----:B------:R-:W-:Y:S01]  /*0600*/  IADD3 R18, PT, PT, R14, 0x161f14, R9 ;  /* 0x00161f140e127810 */ /* 0x000fe20007ffe009 */
[-C--:B------:R-:W-:Y:S01]  /*0610*/  FFMA R20, R20, R15.reuse, 1.1641532182693481445e-10 ;  /* 0x2f00000014147423 */ /* 0x080fe2000000000f */
[----:B------:R-:W-:Y:S01]  /*0620*/  FMUL R19, R22, R22 ;  /* 0x0000001616137220 */ /* 0x000fe20000400000 */
[C---:B------:R-:W-:Y:S01]  /*0630*/  IADD3 R16, PT, PT, R14.reuse, 0x10974f, R8 ;  /* 0x0010974f0e107810 */ /* 0x040fe20007ffe008 */
[----:B------:R-:W-:Y:S01]  /*0640*/  VIADD R14, R14, 0x2c3e28 ;  /* 0x002c3e280e0e7836 */ /* 0x000fe20000000000 */
[----:B------:R-:W-:Y:S01]  /*0650*/  I2FP.F32.U32 R18, R18 ;  /* 0x0000001200127245 */ /* 0x000fe20000201000 */
[----:B------:R-:W-:Y:S01]  /*0660*/  FFMA R19, R20, R20, R19 ;  /* 0x0000001414137223 */ /* 0x000fe20000000013 */
[----:B------:R-:W-:Y:S01]  /*0670*/  FSETP.GTU.AND P1, PT, R17, 1, PT ;  /* 0x3f8000001100780b */ /* 0x000fe20003f2c000 */
[----:B------:R-:W-:Y:S01]  /*0680*/  VIADD R17, R0, 0x1 ;  /* 0x0000000100117836 */ /* 0x000fe20000000000 */
[----:B------:R-:W-:Y:S01]  /*0690*/  I2FP.F32.U32 R16, R16 ;  /* 0x0000001000107245 */ /* 0x000fe20000201000 */
[----:B------:R-:W-:Y:S01]  /*06a0*/  FFMA R18, R18, R15, 1.1641532182693481445e-10 ;  /* 0x2f00000012127423 */ /* 0x000fe2000000000f */
[----:B------:R-:W-:Y:S01]  /*06b0*/  @P0 IMAD.MOV R17, RZ, RZ, R0 ;  /* 0x000000ffff110224 */ /* 0x000fe200078e0200 */
[----:B------:R-:W-:-:S02]  /*06c0*/  FSETP.GTU.AND P0, PT, R19, 1, PT ;  /* 0x3f8000001300780b */ /* 0x000fc40003f0c000 */
[----:B------:R-:W-:Y:S01]  /*06d0*/  FFMA R16, R16, R15, 1.1641532182693481445e-10 ;  /* 0x2f00000010107423 */ /* 0x000fe2000000000f */
[----:B------:R-:W-:Y:S01]  /*06e0*/  FMUL R15, R18, R18 ;  /* 0x00000012120f7220 */ /* 0x000fe20000400000 */
[----:B------:R-:W-:-:S03]  /*06f0*/  VIADD R0, R17, 0x1 ;  /* 0x0000000111007836 */ /* 0x000fc60000000000 */
[----:B------:R-:W-:Y:S01]  /*0700*/  FFMA R15, R16, R16, R15 ;  /* 0x00000010100f7223 */ /* 0x000fe2000000000f */
[----:B------:R-:W-:-:S04]  /*0710*/  @P1 IMAD.MOV R0, RZ, RZ, R17 ;  /* 0x000000ffff001224 */ /* 0x000fc800078e0211 */
[----:B------:R-:W-:Y:S01]  /*0720*/  FSETP.GTU.AND P1, PT, R15, 1, PT ;  /* 0x3f8000000f00780b */ /* 0x000fe20003f2c000 */
[----:B------:R-:W-:Y:S02]  /*0730*/  VIADD R15, R0, 0x1 ;  /* 0x00000001000f7836 */ /* 0x000fe40000000000 */
[----:B------:R-:W-:Y:S01]  /*0740*/  @P0 IMAD.MOV R15, RZ, RZ, R0 ;  /* 0x000000ffff0f0224 */ /* 0x000fe200078e0200 */
[----:B------:R-:W-:-:S03]  /*0750*/  ISETP.NE.AND P0, PT, R13, RZ, PT ;  /* 0x000000ff0d00720c */ /* 0x000fc60003f05270 */
[----:B------:R-:W-:-:S06]  /*0760*/  VIADD R0, R15, 0x1 ;  /* 0x000000010f007836 */ /* 0x000fcc0000000000 */
[----:B------:R-:W-:-:S04]  /*0770*/  @P1 IMAD.MOV R0, RZ, RZ, R15 ;  /* 0x000000ffff001224 */ /* 0x000fc800078e020f */
[----:B------:R-:W-:Y:S05]  /*0780*/  @P0 BRA `(.L_x_2) ;  /* 0xfffffff8007c0947 */ /* 0x000fea000383ffff */
[----:B------:R-:W-:-:S07]  /*0790*/  VIADD R14, R14, 0xffe9e0ec ;  /* 0xffe9e0ec0e0e7836 */ /* 0x000fce0000000000 */
.L_x_1:
[----:B------:R-:W-:-:S13]  /*07a0*/  ISETP.NE.AND P0, PT, R12, RZ, PT ;  /* 0x000000ff0c00720c */ /* 0x000fda0003f05270 */
[----:B------:R-:W-:Y:S05]  /*07b0*/  @!P0 BRA `(.L_x_3) ;  /* 0x0000000000948947 */ /* 0x000fea0003800000 */
[----:B------:R-:W-:Y:S02]  /*07c0*/  VIADD R13, R14, 0xb0f8a ;  /* 0x000b0f8a0e0d7836 */ /* 0x000fe40000000000 */
[----:B------:R-:W-:Y:S02]  /*07d0*/  IMAD.MOV R12, RZ, RZ, -R12 ;  /* 0x000000ffff0c7224 */ /* 0x000fe400078e0a0c */
[----:B-----5:R-:W-:-:S07]  /*07e0*/  IMAD.MOV.U32 R14, RZ, RZ, R6 ;  /* 0x000000ffff0e7224 */ /* 0x020fce00078e0006 */
.L_x_4:
[----:B------:R-:W-:Y:S01]  /*07f0*/  SHF.R.U32.HI R6, RZ, 0x2, R5 ;  /* 0x00000002ff067819 */ /* 0x000fe20000011605 */
[----:B------:R-:W-:Y:S01]  /*0800*/  IMAD.SHL.U32 R16, R9, 0x10, RZ ;  /* 0x0000001009107824 */ /* 0x000fe200078e00ff */
[----:B------:R-:W-:Y:S01]  /*0810*/  SHF.R.U32.HI R15, RZ, 0x2, R14 ;  /* 0x00000002ff0f7819 */ /* 0x000fe2000001160e */
[----:B------:R-:W-:Y:S01]  /*0820*/  VIADD R12, R12, 0x1 ;  /* 0x000000010c0c7836 */ /* 0x000fe20000000000 */
[----:B------:R-:W-:Y:S02]  /*0830*/  LOP3.LUT R6, R6, R5, RZ, 0x3c, !PT ;  /* 0x0000000506067212 */ /* 0x000fe400078e3cff */
[----:B------:R-:W-:Y:S02]  /*0840*/  LOP3.LUT R15, R15, R14, RZ, 0x3c, !PT ;  /* 0x0000000e0f0f7212 */ /* 0x000fe400078e3cff */
[----:B------:R-:W-:Y:S01]  /*0850*/  ISETP.NE.AND P1, PT, R12, RZ, PT ;  /* 0x000000ff0c00720c */ /* 0x000fe20003f25270 */
[----:B------:R-:W-:-:S05]  /*0860*/  IMAD.SHL.U32 R5, R6, 0x2, RZ ;  /* 0x0000000206057824 */ /* 0x000fca00078e00ff */
[----:B------:R-:W-:Y:S01]  /*0870*/  LOP3.LUT R16, R6, R5, R16, 0x96, !PT ;  /* 0x0000000506107212 */ /* 0x000fe200078e9610 */
[----:B------:R-:W-:Y:S02]  /*0880*/  IMAD.MOV.U32 R6, RZ, RZ, R8 ;  /* 0x000000ffff067224 */ /* 0x000fe400078e0008 */
[----:B------:R-:W-:Y:S01]  /*0890*/  IMAD.SHL.U32 R5, R15, 0x2, RZ ;  /* 0x000000020f057824 */ /* 0x000fe200078e00ff */
[----:B------:R-:W-:-:S05]  /*08a0*/  LOP3.LUT R8, R16, R9, RZ, 0x3c, !PT ;  /* 0x0000000910087212 */ /* 0x000fca00078e3cff */
[----:B------:R-:W-:-:S05]  /*08b0*/  IMAD.SHL.U32 R14, R8, 0x10, RZ ;  /* 0x00000010080e7824 */ /* 0x000fca00078e00ff */
[----:B------:R-:W-:Y:S01]  /*08c0*/  LOP3.LUT R5, R15, R5, R14, 0x96, !PT ;  /* 0x000000050f057212 */ /* 0x000fe200078e960e */
[----:B------:R-:W-:-:S03]  /*08d0*/  IMAD.MOV.U32 R15, RZ, RZ, 0x2f800000 ;  /* 0x2f800000ff0f7424 */ /* 0x000fc600078e00ff */
[----:B------:R-:W-:Y:S02]  /*08e0*/  LOP3.LUT R16, R5, R8, RZ, 0x3c, !PT ;  /* 0x0000000805107212 */ /* 0x000fe400078e3cff */
[----:B------:R-:W-:-:S03]  /*08f0*/  IADD3 R5, PT, PT, R13, -0x587c5, R8 ;  /* 0xfffa783b0d057810 */ /* 0x000fc60007ffe008 */
[----:B------:R-:W-:Y:S01]  /*0900*/  IMAD.IADD R14, R16, 0x1, R13 ;  /* 0x00000001100e7824 */ /* 0x000fe200078e020d */
[----:B------:R-:W-:Y:S01]  /*0910*/  I2FP.F32.U32 R5, R5 ;  /* 0x0000000500057245 */ /* 0x000fe20000201000 */
[----:B------:R-:W-:-:S03]  /*0920*/  VIADD R13, R13, 0xb0f8a ;  /* 0x000b0f8a0d0d7836 */ /* 0x000fc60000000000 */
[----:B------:R-:W-:Y:S01]  /*0930*/  I2FP.F32.U32 R14, R14 ;  /* 0x0000000e000e7245 */ /* 0x000fe20000201000 */
[----:B------:R-:W-:-:S04]  /*0940*/  FFMA R5, R5, R15, 1.1641532182693481445e-10 ;  /* 0x2f00000005057423 */ /* 0x000fc8000000000f */
[----:B------:R-:W-:Y:S01]  /*0950*/  FFMA R14, R14, R15, 1.1641532182693481445e-10 ;  /* 0x2f0000000e0e7423 */ /* 0x000fe2000000000f */
[----:B------:R-:W-:-:S03]  /*0960*/  VIADD R15, R0, 0x1 ;  /* 0x00000001000f7836 */ /* 0x000fc60000000000 */
[----:B------:R-:W-:-:S04]  /*0970*/  FMUL R14, R14, R14 ;  /* 0x0000000e0e0e7220 */ /* 0x000fc80000400000 */
[----:B------:R-:W-:Y:S01]  /*0980*/  FFMA R14, R5, R5, R14 ;  /* 0x00000005050e7223 */ /* 0x000fe2000000000e */
[----:B------:R-:W-:Y:S02]  /*0990*/  IMAD.MOV.U32 R5, RZ, RZ, R7 ;  /* 0x000000ffff057224 */ /* 0x000fe400078e0007 */
[----:B------:R-:W-:Y:S02]  /*09a0*/  IMAD.MOV.U32 R7, RZ, RZ, R9 ;  /* 0x000000ffff077224 */ /* 0x000fe400078e0009 */
[----:B------:R-:W-:Y:S01]  /*09b0*/  FSETP.GTU.AND P0, PT, R14, 1, PT ;  /* 0x3f8000000e00780b */ /* 0x000fe20003f0c000 */
[----:B------:R-:W-:Y:S02]  /*09c0*/  IMAD.MOV.U32 R14, RZ, RZ, R6 ;  /* 0x000000ffff0e7224 */ /* 0x000fe400078e0006 */
[----:B------:R-:W-:-:S10]  /*09d0*/  IMAD.MOV.U32 R9, RZ, RZ, R16 ;  /* 0x000000ffff097224 */ /* 0x000fd400078e0010 */
[----:B------:R-:W-:-:S04]  /*09e0*/  @P0 IMAD.MOV R15, RZ, RZ, R0 ;  /* 0x000000ffff0f0224 */ /* 0x000fc800078e0200 */
[----:B------:R-:W-:Y:S01]  /*09f0*/  IMAD.MOV.U32 R0, RZ, RZ, R15 ;  /* 0x000000ffff007224 */ /* 0x000fe200078e000f */
[----:B------:R-:W-:Y:S06]  /*0a00*/  @P1 BRA `(.L_x_4) ;  /* 0xfffffffc00781947 */ /* 0x000fec000383ffff */
.L_x_3:
[----:B------:R-:W-:Y:S01]  /*0a10*/  IMAD R12, R11, 0xb0f8a, R4 ;  /* 0x000b0f8a0b0c7824 */ /* 0x000fe200078e0204 */
[----:B-----5:R0:W-:Y:S01]  /*0a20*/  STG.E.64 desc[UR4][R2.64+0x8], R6 ;  /* 0x0000080602007986 */ /* 0x0201e2000c101b04 */
[----:B------:R-:W-:Y:S01]  /*0a30*/  IMAD.MOV.U32 R13, RZ, RZ, R5 ;  /* 0x000000ffff0d7224 */ /* 0x000fe200078e0005 */
[----:B------:R-:W-:Y:S02]  /*0a40*/  I2FP.F32.U32 R5, R0 ;  /* 0x0000000000057245 */ /* 0x000fe40000201000 */
[----:B------:R0:W-:Y:S04]  /*0a50*/  STG.E.64 desc[UR4][R2.64+0x10], R8 ;  /* 0x0000100802007986 */ /* 0x0001e8000c101b04 */
[----:B------:R0:W-:Y:S02]  /*0a60*/  STG.E.64 desc[UR4][R2.64], R12 ;  /* 0x0000000c02007986 */ /* 0x0001e4000c101b04 */
.L_x_0:
[----:B------:R-:W-:Y:S01]  /*0a70*/  I2FP.F32.S32 R4, R11 ;  /* 0x0000000b00047245 */ /* 0x000fe20000201400 */
[----:B------:R-:W-:Y:S03]  /*0a80*/  BSSY.RECONVERGENT B0, `(.L_x_5) ;  /* 0x000000c000007945 */ /* 0x000fe60003800200 */
[----:B0-----:R-:W0:Y:S08]  /*0a90*/  MUFU.RCP R3, R4 ;  /* 0x0000000400037308 */ /* 0x001e300000001000 */
[----:B------:R-:W1:Y:S01]  /*0aa0*/  FCHK P0, R5, R4 ;  /* 0x0000000405007302 */ /* 0x000e620000000000 */
[----:B0-----:R-:W-:-:S04]  /*0ab0*/  FFMA R0, -R4, R3, 1 ;  /* 0x3f80000004007423 */ /* 0x001fc80000000103 */
[----:B------:R-:W-:-:S04]  /*0ac0*/  FFMA R0, R3, R0, R3 ;  /* 0x0000000003007223 */ /* 0x000fc80000000003 */
[----:B------:R-:W-:-:S04]  /*0ad0*/  FFMA R3, R0, R5, RZ ;  /* 0x0000000500037223 */ /* 0x000fc800000000ff */
[----:B------:R-:W-:-:S04]  /*0ae0*/  FFMA R2, -R4, R3, R5 ;  /* 0x0000000304027223 */ /* 0x000fc80000000105 */
[----:B------:R-:W-:Y:S01]  /*0af0*/  FFMA R0, R0, R2, R3 ;  /* 0x0000000200007223 */ /* 0x000fe20000000003 */
[----:B-1----:R-:W-:Y:S06]  /*0b00*/  @!P0 BRA `(.L_x_6) ;  /* 0x00000000000c8947 */ /* 0x002fec0003800000 */
[----:B------:R-:W-:Y:S01]  /*0b10*/  IMAD.MOV.U32 R3, RZ, RZ, R5 ;  /* 0x000000ffff037224 */ /* 0x000fe200078e0005 */
[----:B------:R-:W-:-:S07]  /*0b20*/  MOV R2, 0xb40 ;  /* 0x00000b4000027802 */ /* 0x000fce0000000f00 */
[----:B------:R-:W-:Y:S05]  /*0b30*/  CALL.REL.NOINC `($__internal_0_$__cuda_sm3x_div_rn_noftz_f32_slowpath) ;  /* 0x00000000001c7944 */ /* 0x000fea0003c00000 */
.L_x_6:
[----:B------:R-:W-:Y:S05]  /*0b40*/  BSYNC.RECONVERGENT B0 ;  /* 0x0000000000007941 */ /* 0x000fea0003800200 */
.L_x_5:
[----:B------:R-:W0:Y:S02]  /*0b50*/  LDC.64 R2, c[0x0][0x380] ;  /* 0x0000e000ff027b82 */ /* 0x000e240000000a00 */
[----:B0-----:R-:W-:-:S05]  /*0b60*/  IMAD.WIDE R10, R10, 0x4, R2 ;  /* 0x000000040a0a7825 */ /* 0x001fca00078e0202 */
[----:B------:R-:W2:Y:S02]  /*0b70*/  LDG.E R3, desc[UR4][R10.64] ;  /* 0x000000040a037981 */ /* 0x000ea4000c1e1900 */
[----:B--2---:R-:W-:-:S05]  /*0b80*/  FADD R3, R3, R0 ;  /* 0x0000000003037221 */ /* 0x004fca0000000000 */
[----:B------:R-:W-:Y:S01]  /*0b90*/  STG.E desc[UR4][R10.64], R3 ;  /* 0x000000030a007986 */ /* 0x000fe2000c101904 */
[----:B------:R-:W-:Y:S05]  /*0ba0*/  EXIT ;  /* 0x000000000000794d */ /* 0x000fea0003800000 */
        .weak           $__internal_0_$__cuda_sm3x_div_rn_noftz_f32_slowpath
        .type           $__internal_0_$__cuda_sm3x_div_rn_noftz_f32_slowpath,@function
        .size           $__internal_0_$__cuda_sm3x_div_rn_noftz_f32_slowpath,(.L_x_28 - $__internal_0_$__cuda_sm3x_div_rn_noftz_f32_slowpath)
$__internal_0_$__cuda_sm3x_div_rn_noftz_f32_slowpath:
[----:B------:R-:W-:Y:S01]  /*0bb0*/  SHF.R.U32.HI R5, RZ, 0x17, R4 ;  /* 0x00000017ff057819 */ /* 0x000fe20000011604 */
[----:B------:R-:W-:Y:S01]  /*0bc0*/  BSSY.RECONVERGENT B1, `(.L_x_7) ;  /* 0x0000063000017945 */ /* 0x000fe20003800200 */
[----:B------:R-:W-:Y:S02]  /*0bd0*/  SHF.R.U32.HI R0, RZ, 0x17, R3 ;  /* 0x00000017ff007819 */ /* 0x000fe40000011603 */
[----:B------:R-:W-:Y:S02]  /*0be0*/  LOP3.LUT R5, R5, 0xff, RZ, 0xc0, !PT ;  /* 0x000000ff05057812 */ /* 0x000fe400078ec0ff */
[----:B------:R-:W-:-:S03]  /*0bf0*/  LOP3.LUT R11, R0, 0xff, RZ, 0xc0, !PT ;  /* 0x000000ff000b7812 */ /* 0x000fc600078ec0ff */
[----:B------:R-:W-:Y:S02]  /*0c00*/  VIADD R7, R5, 0xffffffff ;  /* 0xffffffff05077836 */ /* 0x000fe40000000000 */
[----:B------:R-:W-:-:S03]  /*0c10*/  VIADD R8, R11, 0xffffffff ;  /* 0xffffffff0b087836 */ /* 0x000fc60000000000 */
[----:B------:R-:W-:-:S04]  /*0c20*/  ISETP.GT.U32.AND P0, PT, R7, 0xfd, PT ;  /* 0x000000fd0700780c */ /* 0x000fc80003f04070 */
[----:B------:R-:W-:-:S13]  /*0c30*/  ISETP.GT.U32.OR P0, PT, R8, 0xfd, P0 ;  /* 0x000000fd0800780c */ /* 0x000fda0000704470 */
[----:B------:R-:W-:Y:S01]  /*0c40*/  @!P0 IMAD.MOV.U32 R6, RZ, RZ, RZ ;  /* 0x000000ffff068224 */ /* 0x000fe200078e00ff */
[----:B------:R-:W-:Y:S06]  /*0c50*/  @!P0 BRA `(.L_x_8) ;  /* 0x0000000000608947 */ /* 0x000fec0003800000 */
[----:B------:R-:W-:Y:S01]  /*0c60*/  FSETP.GTU.FTZ.AND P0, PT, |R3|, +INF , PT ;  /* 0x7f8000000300780b */ /* 0x000fe20003f1c200 */
[----:B------:R-:W-:Y:S01]  /*0c70*/  IMAD.MOV.U32 R0, RZ, RZ, R4 ;  /* 0x000000ffff007224 */ /* 0x000fe200078e0004 */
[----:B------:R-:W-:-:S04]  /*0c80*/  FSETP.GTU.FTZ.AND P1, PT, |R4|, +INF , PT ;  /* 0x7f8000000400780b */ /* 0x000fc80003f3c200 */
[----:B------:R-:W-:-:S13]  /*0c90*/  PLOP3.LUT P0, PT, P0, P1, PT, 0xf8, 0x8f ;  /* 0x00000000008f781c */ /* 0x000fda0000703f70 */
[----:B------:R-:W-:Y:S05]  /*0ca0*/  @P0 BRA `(.L_x_9) ;  /* 0x00000004004c0947 */ /* 0x000fea0003800000 */
[----:B------:R-:W-:-:S13]  /*0cb0*/  LOP3.LUT P0, RZ, R4, 0x7fffffff, R3, 0xc8, !PT ;  /* 0x7fffffff04ff7812 */ /* 0x000fda000780c803 */
[----:B------:R-:W-:Y:S05]  /*0cc0*/  @!P0 BRA `(.L_x_10) ;  /* 0x00000004003c8947 */ /* 0x000fea0003800000 */
[C---:B------:R-:W-:Y:S02]  /*0cd0*/  FSETP.NEU.FTZ.AND P2, PT, |R3|.reuse, +INF , PT ;  /* 0x7f8000000300780b */ /* 0x040fe40003f5d200 */
[----:B------:R-:W-:Y:S02]  /*0ce0*/  FSETP.NEU.FTZ.AND P1, PT, |R0|, +INF , PT ;  /* 0x7f8000000000780b */ /* 0x000fe40003f3d200 */
[----:B------:R-:W-:-:S11]  /*0cf0*/  FSETP.NEU.FTZ.AND P0, PT, |R3|, +INF , PT ;  /* 0x7f8000000300780b */ /* 0x000fd60003f1d200 */
[----:B------:R-:W-:Y:S05]  /*0d00*/  @!P1 BRA !P2, `(.L_x_10) ;  /* 0x00000004002c9947 */ /* 0x000fea0005000000 */
[----:B------:R-:W-:-:S04]  /*0d10*/  LOP3.LUT P2, RZ, R3, 0x7fffffff, RZ, 0xc0, !PT ;  /* 0x7fffffff03ff7812 */ /* 0x000fc8000784c0ff */
[----:B------:R-:W-:-:S13]  /*0d20*/  PLOP3.LUT P1, PT, P1, P2, PT, 0x2f, 0xf2 ;  /* 0x0000000000f2781c */ /* 0x000fda0000f24577 */
[----:B------:R-:W-:Y:S05]  /*0d30*/  @P1 BRA `(.L_x_11) ;  /* 0x0000000400181947 */ /* 0x000fea0003800000 */
[----:B------:R-:W-:-:S04]  /*0d40*/  LOP3.LUT P1, RZ, R4, 0x7fffffff, RZ, 0xc0, !PT ;  /* 0x7fffffff04ff7812 */ /* 0x000fc8000782c0ff */
[----:B------:R-:W-:-:S13]  /*0d50*/  PLOP3.LUT P0, PT, P0, P1, PT, 0x2f, 0xf2 ;  /* 0x0000000000f2781c */ /* 0x000fda0000702577 */
[----:B------:R-:W-:Y:S05]  /*0d60*/  @P0 BRA `(.L_x_12) ;  /* 0x0000000400000947 */ /* 0x000fea0003800000 */
[----:B------:R-:W-:Y:S02]  /*0d70*/  ISETP.GE.AND P0, PT, R8, RZ, PT ;  /* 0x000000ff0800720c */ /* 0x000fe40003f06270 */
[----:B------:R-:W-:-:S11]  /*0d80*/  ISETP.GE.AND P1, PT, R7, RZ, PT ;  /* 0x000000ff0700720c */ /* 0x000fd60003f26270 */
[----:B------:R-:W-:Y:S02]  /*0d90*/  @P0 IMAD.MOV.U32 R6, RZ, RZ, RZ ;  /* 0x000000ffff060224 */ /* 0x000fe400078e00ff */
[----:B------:R-:W-:Y:S01]  /*0da0*/  @!P0 FFMA R3, R3, 1.84467440737095516160e+19, RZ ;  /* 0x5f80000003038823 */ /* 0x000fe200000000ff */
[----:B------:R-:W-:Y:S02]  /*0db0*/  @!P0 IMAD.MOV.U32 R6, RZ, RZ, -0x40 ;  /* 0xffffffc0ff068424 */ /* 0x000fe400078e00ff */
[----:B------:R-:W-:Y:S02]  /*0dc0*/  @!P1 FFMA R4, R0, 1.84467440737095516160e+19, RZ ;  /* 0x5f80000000049823 */ /* 0x000fe400000000ff */
[----:B------:R-:W-:-:S07]  /*0dd0*/  @!P1 VIADD R6, R6, 0x40 ;  /* 0x0000004006069836 */ /* 0x000fce0000000000 */
.L_x_8:
[----:B------:R-:W-:Y:S01]  /*0de0*/  LEA R7, R5, 0xc0800000, 0x17 ;  /* 0xc080000005077811 */ /* 0x000fe200078eb8ff */
[----:B------:R-:W-:Y:S04]  /*0df0*/  BSSY.RECONVERGENT B2, `(.L_x_13) ;  /* 0x0000036000027945 */ /* 0x000fe80003800200 */
[----:B------:R-:W-:Y:S02]  /*0e00*/  IMAD.IADD R7, R4, 0x1, -R7 ;  /* 0x0000000104077824 */ /* 0x000fe400078e0a07 */
[----:B------:R-:W-:Y:S02]  /*0e10*/  VIADD R4, R11, 0xffffff81 ;  /* 0xffffff810b047836 */ /* 0x000fe40000000000 */
[----:B------:R-:W0:Y:S01]  /*0e20*/  MUFU.RCP R8, R7 ;  /* 0x0000000700087308 */ /* 0x000e220000001000 */
[----:B------:R-:W-:Y:S01]  /*0e30*/  FADD.FTZ R9, -R7, -RZ ;  /* 0x800000ff07097221 */ /* 0x000fe20000010100 */
[C---:B------:R-:W-:Y:S01]  /*0e40*/  IMAD R0, R4.reuse, -0x800000, R3 ;  /* 0xff80000004007824 */ /* 0x040fe200078e0203 */
[----:B------:R-:W-:-:S05]  /*0e50*/  IADD3 R5, PT, PT, R4, 0x7f, -R5 ;  /* 0x0000007f04057810 */ /* 0x000fca0007ffe805 */
[----:B------:R-:W-:Y:S02]  /*0e60*/  IMAD.IADD R5, R5, 0x1, R6 ;  /* 0x0000000105057824 */ /* 0x000fe400078e0206 */
[----:B0-----:R-:W-:-:S04]  /*0e70*/  FFMA R11, R8, R9, 1 ;  /* 0x3f800000080b7423 */ /* 0x001fc80000000009 */
[----:B------:R-:W-:-:S04]  /*0e80*/  FFMA R12, R8, R11, R8 ;  /* 0x0000000b080c7223 */ /* 0x000fc80000000008 */
[----:B------:R-:W-:-:S04]  /*0e90*/  FFMA R3, R0, R12, RZ ;  /* 0x0000000c00037223 */ /* 0x000fc800000000ff */
[----:B------:R-:W-:-:S04]  /*0ea0*/  FFMA R8, R9, R3, R0 ;  /* 0x0000000309087223 */ /* 0x000fc80000000000 */
[----:B------:R-:W-:-:S04]  /*0eb0*/  FFMA R11, R12, R8, R3 ;  /* 0x000000080c0b7223 */ /* 0x000fc80000000003 */
[----:B------:R-:W-:-:S04]  /*0ec0*/  FFMA R8, R9, R11, R0 ;  /* 0x0000000b09087223 */ /* 0x000fc80000000000 */
[----:B------:R-:W-:-:S05]  /*0ed0*/  FFMA R0, R12, R8, R11 ;  /* 0x000000080c007223 */ /* 0x000fca000000000b */
[----:B------:R-:W-:-:S04]  /*0ee0*/  SHF.R.U32.HI R3, RZ, 0x17, R0 ;  /* 0x00000017ff037819 */ /* 0x000fc80000011600 */
[----:B------:R-:W-:-:S05]  /*0ef0*/  LOP3.LUT R3, R3, 0xff, RZ, 0xc0, !PT ;  /* 0x000000ff03037812 */ /* 0x000fca00078ec0ff */
[----:B------:R-:W-:-:S04]  /*0f00*/  IMAD.IADD R7, R3, 0x1, R5 ;  /* 0x0000000103077824 */ /* 0x000fc800078e0205 */
[----:B------:R-:W-:-:S05]  /*0f10*/  VIADD R3, R7, 0xffffffff ;  /* 0xffffffff07037836 */ /* 0x000fca0000000000 */
[----:B------:R-:W-:-:S13]  /*0f20*/  ISETP.GE.U32.AND P0, PT, R3, 0xfe, PT ;  /* 0x000000fe0300780c */ /* 0x000fda0003f06070 */
[----:B------:R-:W-:Y:S05]  /*0f30*/  @!P0 BRA `(.L_x_14) ;  /* 0x0000000000808947 */ /* 0x000fea0003800000 */
[----:B------:R-:W-:-:S13]  /*0f40*/  ISETP.GT.AND P0, PT, R7, 0xfe, PT ;  /* 0x000000fe0700780c */ /* 0x000fda0003f04270 */
[----:B------:R-:W-:Y:S05]  /*0f50*/  @P0 BRA `(.L_x_15) ;  /* 0x00000000006c0947 */ /* 0x000fea0003800000 */
[----:B------:R-:W-:-:S13]  /*0f60*/  ISETP.GE.AND P0, PT, R7, 0x1, PT ;  /* 0x000000010700780c */ /* 0x000fda0003f06270 */
[----:B------:R-:W-:Y:S05]  /*0f70*/  @P0 BRA `(.L_x_16) ;  /* 0x0000000000740947 */ /* 0x000fea0003800000 */
[----:B------:R-:W-:Y:S02]  /*0f80*/  ISETP.GE.AND P0, PT, R7, -0x18, PT ;  /* 0xffffffe80700780c */ /* 0x000fe40003f06270 */
[----:B------:R-:W-:-:S11]  /*0f90*/  LOP3.LUT R0, R0, 0x80000000, RZ, 0xc0, !PT ;  /* 0x8000000000007812 */ /* 0x000fd600078ec0ff */
[----:B------:R-:W-:Y:S05]  /*0fa0*/  @!P0 BRA `(.L_x_16) ;  /* 0x0000000000688947 */ /* 0x000fea0003800000 */
[CCC-:B------:R-:W-:Y:S01]  /*0fb0*/  FFMA.RZ R3, R12.reuse, R8.reuse, R11.reuse ;  /* 0x000000080c037223 */ /* 0x1c0fe2000000c00b */
[C---:B------:R-:W-:Y:S02]  /*0fc0*/  VIADD R6, R7.reuse, 0x20 ;  /* 0x0000002007067836 */ /* 0x040fe40000000000 */
[CCC-:B------:R-:W-:Y:S01]  /*0fd0*/  FFMA.RM R4, R12.reuse, R8.reuse, R11.reuse ;  /* 0x000000080c047223 */ /* 0x1c0fe2000000400b */
[----:B------:R-:W-:Y:S02]  /*0fe0*/  ISETP.NE.AND P2, PT, R7, RZ, PT ;  /* 0x000000ff0700720c */ /* 0x000fe40003f45270 */
[----:B------:R-:W-:Y:S01]  /*0ff0*/  LOP3.LUT R5, R3, 0x7fffff, RZ, 0xc0, !PT ;  /* 0x007fffff03057812 */ /* 0x000fe200078ec0ff */
[----:B------:R-:W-:Y:S01]  /*1000*/  FFMA.RP R3, R12, R8, R11 ;  /* 0x000000080c037223 */ /* 0x000fe2000000800b */
[----:B------:R-:W-:Y:S01]  /*1010*/  ISETP.NE.AND P1, PT, R7, RZ, PT ;  /* 0x000000ff0700720c */ /* 0x000fe20003f25270 */
[----:B------:R-:W-:Y:S01]  /*1020*/  IMAD.MOV R7, RZ, RZ, -R7 ;  /* 0x000000ffff077224 */ /* 0x000fe200078e0a07 */
[----:B------:R-:W-:-:S02]  /*1030*/  LOP3.LUT R5, R5, 0x800000, RZ, 0xfc, !PT ;  /* 0x0080000005057812 */ /* 0x000fc400078efcff */
[----:B------:R-:W-:Y:S02]  /*1040*/  FSETP.NEU.FTZ.AND P0, PT, R3, R4, PT ;  /* 0x000000040300720b */ /* 0x000fe40003f1d000 */
[----:B------:R-:W-:Y:S02]  /*1050*/  SHF.L.U32 R6, R5, R6, RZ ;  /* 0x0000000605067219 */ /* 0x000fe400000006ff */
[----:B------:R-:W-:Y:S02]  /*1060*/  SEL R4, R7, RZ, P2 ;  /* 0x000000ff07047207 */ /* 0x000fe40001000000 */
[----:B------:R-:W-:Y:S02]  /*1070*/  ISETP.NE.AND P1, PT, R6, RZ, P1 ;  /* 0x000000ff0600720c */ /* 0x000fe40000f25270 */
[----:B------:R-:W-:Y:S02]  /*1080*/  SHF.R.U32.HI R4, RZ, R4, R5 ;  /* 0x00000004ff047219 */ /* 0x000fe40000011605 */
[----:B------:R-:W-:-:S02]  /*1090*/  PLOP3.LUT P0, PT, P0, P1, PT, 0xf8, 0x8f ;  /* 0x00000000008f781c */ /* 0x000fc40000703f70 */
[----:B------:R-:W-:Y:S02]  /*10a0*/  SHF.R.U32.HI R6, RZ, 0x1, R4 ;  /* 0x00000001ff067819 */ /* 0x000fe40000011604 */
[----:B------:R-:W-:-:S04]  /*10b0*/  SEL R3, RZ, 0x1, !P0 ;  /* 0x00000001ff037807 */ /* 0x000fc80004000000 */
[----:B------:R-:W-:-:S04]  /*10c0*/  LOP3.LUT R3, R3, 0x1, R6, 0xf8, !PT ;  /* 0x0000000103037812 */ /* 0x000fc800078ef806 */
[----:B------:R-:W-:-:S05]  /*10d0*/  LOP3.LUT R3, R3, R4, RZ, 0xc0, !PT ;  /* 0x0000000403037212 */ /* 0x000fca00078ec0ff */
[----:B------:R-:W-:-:S05]  /*10e0*/  IMAD.IADD R3, R6, 0x1, R3 ;  /* 0x0000000106037824 */ /* 0x000fca00078e0203 */
[----:B------:R-:W-:Y:S01]  /*10f0*/  LOP3.LUT R0, R3, R0, RZ, 0xfc, !PT ;  /* 0x0000000003007212 */ /* 0x000fe200078efcff */
[----:B------:R-:W-:Y:S06]  /*1100*/  BRA `(.L_x_16) ;  /* 0x0000000000107947 */ /* 0x000fec0003800000 */
.L_x_15:
[----:B------:R-:W-:-:S04]  /*1110*/  LOP3.LUT R0, R0, 0x80000000, RZ, 0xc0, !PT ;  /* 0x8000000000007812 */ /* 0x000fc800078ec0ff */
[----:B------:R-:W-:Y:S01]  /*1120*/  LOP3.LUT R0, R0, 0x7f800000, RZ, 0xfc, !PT ;  /* 0x7f80000000007812 */ /* 0x000fe200078efcff */
[----:B------:R-:W-:Y:S06]  /*1130*/  BRA `(.L_x_16) ;  /* 0x0000000000047947 */ /* 0x000fec0003800000 */
.L_x_14:
[----:B------:R-:W-:-:S07]  /*1140*/  IMAD R0, R5, 0x800000, R0 ;  /* 0x0080000005007824 */ /* 0x000fce00078e0200 */
.L_x_16:
[----:B------:R-:W-:Y:S05]  /*1150*/  BSYNC.RECONVERGENT B2 ;  /* 0x0000000000027941 */ /* 0x000fea0003800200 */
.L_x_13:
[----:B------:R-:W-:Y:S05]  /*1160*/  BRA `(.L_x_17) ;  /* 0x0000000000207947 */ /* 0x000fea0003800000 */
.L_x_12:
[----:B------:R-:W-:-:S04]  /*1170*/  LOP3.LUT R0, R4, 0x80000000, R3, 0x48, !PT ;  /* 0x8000000004007812 */ /* 0x000fc800078e4803 */
[----:B------:R-:W-:Y:S01]  /*1180*/  LOP3.LUT R0, R0, 0x7f800000, RZ, 0xfc, !PT ;  /* 0x7f80000000007812 */ /* 0x000fe200078efcff */
[----:B------:R-:W-:Y:S06]  /*1190*/  BRA `(.L_x_17) ;  /* 0x0000000000147947 */ /* 0x000fec0003800000 */
.L_x_11:
[----:B------:R-:W-:Y:S01]  /*11a0*/  LOP3.LUT R0, R4, 0x80000000, R3, 0x48, !PT ;  /* 0x8000000004007812 */ /* 0x000fe200078e4803 */
[----:B------:R-:W-:Y:S06]  /*11b0*/  BRA `(.L_x_17) ;  /* 0x00000000000c7947 */ /* 0x000fec0003800000 */
.L_x_10:
[----:B------:R-:W0:Y:S01]  /*11c0*/  MUFU.RSQ R0, -QNAN ;  /* 0xffc0000000007908 */ /* 0x000e220000001400 */
[----:B------:R-:W-:Y:S05]  /*11d0*/  BRA `(.L_x_17) ;  /* 0x0000000000047947 */ /* 0x000fea0003800000 */
.L_x_9:
[----:B------:R-:W-:-:S07]  /*11e0*/  FADD.FTZ R0, R3, R0 ;  /* 0x0000000003007221 */ /* 0x000fce0000010000 */
.L_x_17:
[----:B------:R-:W-:Y:S05]  /*11f0*/  BSYNC.RECONVERGENT B1 ;  /* 0x0000000000017941 */ /* 0x000fea0003800200 */
.L_x_7:
[----:B------:R-:W-:-:S04]  /*1200*/  IMAD.MOV.U32 R3, RZ, RZ, 0x0 ;  /* 0x00000000ff037424 */ /* 0x000fc800078e00ff */
[----:B0-----:R-:W-:Y:S05]  /*1210*/  RET.REL.NODEC R2 `(_Z2piPfP17curandStateXORWOWi) ;  /* 0xffffffec02787950 */ /* 0x001fea0003c3ffff */
.L_x_18:
[----:B------:R-:W-:-:S00]  /*1220*/  BRA `(.L_x_18) ;  /* 0xfffffffc00fc7947 */ /* 0x000fc0000383ffff */
[----:B------:R-:W-:-:S00]  /*1230*/  NOP ;  /* 0x0000000000007918 */ /* 0x000fc00000000000 */
        /* <DEDUP_REMOVED lines=12> */
.L_x_28:


//--------------------- .text._Z11initThreadsPfP17curandStateXORWOW --------------------------
	.section	.text._Z11initThreadsPfP17curandStateXORWOW,"ax",@progbits
	.align	128
        .global         _Z11initThreadsPfP17curandStateXORWOW
        .type           _Z11initThreadsPfP17curandStateXORWOW,@function
        .size           _Z11initThreadsPfP17curandStateXORWOW,(.L_x_30 - _Z11initThreadsPfP17curandStateXORWOW)
        .other          _Z11initThreadsPfP17curandStateXORWOW,@"STO_CUDA_ENTRY STV_DEFAULT"
_Z11initThreadsPfP17curandStateXORWOW:
.text._Z11initThreadsPfP17curandStateXORWOW:
[----:B------:R-:W-:Y:S01]  /*0000*/  LDC R1, c[0x0][0x37c] ;  /* 0x0000df00ff017b82 */ /* 0x000fe20000000800 */
[----:B------:R-:W0:Y:S07]  /*0010*/  S2R R5, SR_TID.X ;  /* 0x0000000000057919 */ /* 0x000e2e0000002100 */
[----:B------:R-:W0:Y:S01]  /*0020*/  S2UR UR4, SR_CTAID.X ;  /* 0x00000000000479c3 */ /* 0x000e220000002500 */
[----:B------:R-:W-:Y:S07]  /*0030*/  BSSY.RECONVERGENT B0, `(.L_x_19) ;  /* 0x00000eb000007945 */ /* 0x000fee0003800200 */
[----:B------:R-:W0:Y:S08]  /*0040*/  LDC R0, c[0x0][0x360] ;  /* 0x0000d800ff007b82 */ /* 0x000e300000000800 */
[----:B------:R-:W1:Y:S01]  /*0050*/  LDC.64 R2, c[0x0][0x388] ;  /* 0x0000e200ff027b82 */ /* 0x000e620000000a00 */
[----:B0-----:R-:W-:Y:S01]  /*0060*/  IMAD R0, R0, UR4, R5 ;  /* 0x0000000400007c24 */ /* 0x001fe2000f8e0205 */
[----:B------:R-:W0:Y:S01]  /*0070*/  LDCU.64 UR4, c[0x0][0x358] ;  /* 0x00006b00ff0477ac */ /* 0x000e220008000a00 */
[----:B------:R-:W-:-:S03]  /*0080*/  IMAD.MOV.U32 R5, RZ, RZ, -0x266e14b1 ;  /* 0xd991eb4fff057424 */ /* 0x000fc600078e00ff */
[C---:B------:R-:W-:Y:S02]  /*0090*/  LOP3.LUT R4, R0.reuse, 0xaad26b49, RZ, 0x3c, !PT ;  /* 0xaad26b4900047812 */ /* 0x040fe400078e3cff */
[C---:B------:R-:W-:Y:S01]  /*00a0*/  ISETP.GT.AND P0, PT, R0.reuse, -0x1, PT ;  /* 0xffffffff0000780c */ /* 0x040fe20003f04270 */
[----:B-1----:R-:W-:-:S03]  /*00b0*/  IMAD.WIDE R2, R0, 0x30, R2 ;  /* 0x0000003000027825 */ /* 0x002fc600078e0202 */
[----:B------:R-:W-:Y:S01]  /*00c0*/  SEL R5, R5, 0x8bf16996, P0 ;  /* 0x8bf1699605057807 */ /* 0x000fe20000000000 */
[----:B------:R-:W-:Y:S01]  /*00d0*/  IMAD R4, R4, 0x4182bed5, RZ ;  /* 0x4182bed504047824 */ /* 0x000fe200078e02ff */
[----:B------:R-:W-:Y:S02]  /*00e0*/  ISETP.NE.AND P0, PT, R0, RZ, PT ;  /* 0x000000ff0000720c */ /* 0x000fe40003f05270 */
[C---:B------:R-:W-:Y:S01]  /*00f0*/  LOP3.LUT R10, R5.reuse, 0x5491333, RZ, 0x3c, !PT ;  /* 0x05491333050a7812 */ /* 0x040fe200078e3cff */
[C---:B------:R-:W-:Y:S01]  /*0100*/  VIADD R9, R5.reuse, 0x1f123bb5 ;  /* 0x1f123bb505097836 */ /* 0x040fe20000000000 */
[----:B------:R-:W-:Y:S01]  /*0110*/  IADD3 R6, PT, PT, R5, 0x64f0c9, R4 ;  /* 0x0064f0c905067810 */ /* 0x000fe20007ffe004 */
[C---:B------:R-:W-:Y:S01]  /*0120*/  VIADD R7, R4.reuse, 0x75bcd15 ;  /* 0x075bcd1504077836 */ /* 0x040fe20000000000 */
[C---:B------:R-:W-:Y:S01]  /*0130*/  LOP3.LUT R8, R4.reuse, 0x159a55e5, RZ, 0x3c, !PT ;  /* 0x159a55e504087812 */ /* 0x040fe200078e3cff */
[----:B------:R-:W-:Y:S01]  /*0140*/  VIADD R11, R4, 0x583f19 ;  /* 0x00583f19040b7836 */ /* 0x000fe20000000000 */
[----:B------:R-:W-:-:S02]  /*0150*/  SHF.R.S32.HI R4, RZ, 0x1f, R0 ;  /* 0x0000001fff047819 */ /* 0x000fc40000011400 */
[----:B0-----:R0:W-:Y:S04]  /*0160*/  STG.E.64 desc[UR4][R2.64], R6 ;  /* 0x0000000602007986 */ /* 0x0011e8000c101b04 */
[----:B------:R0:W-:Y:S04]  /*0170*/  STG.E.64 desc[UR4][R2.64+0x8], R8 ;  /* 0x0000080802007986 */ /* 0x0001e8000c101b04 */
[----:B------:R0:W-:Y:S01]  /*0180*/  STG.E.64 desc[UR4][R2.64+0x10], R10 ;  /* 0x0000100a02007986 */ /* 0x0001e2000c101b04 */
[----:B------:R-:W-:Y:S05]  /*0190*/  @!P0 BRA `(.L_x_20) ;  /* 0x0000000c00508947 */ /* 0x000fea0003800000 */
[----:B0-----:R-:W-:Y:S02]  /*01a0*/  IMAD.MOV.U32 R10, RZ, RZ, R4 ;  /* 0x000000ffff0a7224 */ /* 0x001fe400078e0004 */
[----:B------:R-:W-:Y:S02]  /*01b0*/  IMAD.MOV.U32 R11, RZ, RZ, RZ ;  /* 0x000000ffff0b7224 */ /* 0x000fe400078e00ff */
[----:B------:R-:W-:-:S07]  /*01c0*/  IMAD.MOV.U32 R13, RZ, RZ, R0 ;  /* 0x000000ffff0d7224 */ /* 0x000fce00078e0000 */
.L_x_26:
[----:B0-----:R-:W-:Y:S01]  /*01d0*/  LOP3.LUT R2, R13, 0x3, RZ, 0xc0, !PT ;  /* 0x000000030d027812 */ /* 0x001fe200078ec0ff */
[----:B------:R-:W-:Y:S03]  /*01e0*/  BSSY.RECONVERGENT B1, `(.L_x_21) ;  /* 0x00000c9000017945 */ /* 0x000fe60003800200 */
[----:B------:R-:W-:-:S04]  /*01f0*/  ISETP.NE.U32.AND P0, PT, R2, RZ, PT ;  /* 0x000000ff0200720c */ /* 0x000fc80003f05070 */
[----:B------:R-:W-:-:S13]  /*0200*/  ISETP.NE.AND.EX P0, PT, RZ, RZ, PT, P0 ;  /* 0x000000ffff00720c */ /* 0x000fda0003f05300 */
[----:B------:R-:W-:Y:S05]  /*0210*/  @!P0 BRA `(.L_x_22) ;  /* 0x0000000c00148947 */ /* 0x000fea0003800000 */
[----:B------:R-:W0:Y:S01]  /*0220*/  LDC.64 R6, c[0x4][RZ] ;  /* 0x01000000ff067b82 */ /* 0x000e220000000a00 */
[----:B------:R-:W-:Y:S02]  /*0230*/  IMAD.MOV.U32 R12, RZ, RZ, RZ ;  /* 0x000000ffff0c7224 */ /* 0x000fe400078e00ff */
[----:B0-----:R-:W-:-:S07]  /*0240*/  IMAD.WIDE.U32 R6, R11, 0xc80, R6 ;  /* 0x00000c800b067825 */ /* 0x001fce00078e0006 */
.L_x_25:
[----:B0-----:R-:W-:Y:S02]  /*0250*/  CS2R R14, SRZ ;  /* 0x00000000000e7805 */ /* 0x001fe4000001ff00 */
[----:B------:R-:W-:Y:S02]  /*0260*/  CS2R R2, SRZ ;  /* 0x0000000000027805 */ /* 0x000fe4000001ff00 */
[----:B------:R-:W-:-:S07]  /*0270*/  CS2R R4, SRZ ;  /* 0x0000000000047805 */ /* 0x000fce000001ff00 */
.L_x_24:
[----:B------:R-:W0:Y:S02]  /*0280*/  LDC.64 R8, c[0x0][0x388] ;  /* 0x0000e200ff087b82 */ /* 0x000e240000000a00 */
[----:B0-----:R-:W-:-:S04]  /*0290*/  IMAD.WIDE R8, R0, 0x30, R8 ;  /* 0x0000003000087825 */ /* 0x001fc800078e0208 */
[----:B------:R-:W-:-:S05]  /*02a0*/  IMAD.WIDE.U32 R8, R15, 0x4, R8 ;  /* 0x000000040f087825 */ /* 0x000fca00078e0008 */
[----:B------:R0:W5:Y:S01]  /*02b0*/  LDG.E R16, desc[UR4][R8.64+0x4] ;  /* 0x0000040408107981 */ /* 0x000162000c1e1900 */
[----:B------:R-:W-:-:S07]  /*02c0*/  IMAD.MOV.U32 R17, RZ, RZ, RZ ;  /* 0x000000ffff117224 */ /* 0x000fce00078e00ff */
.L_x_23:
[----:B-----5:R-:W-:Y:S01]  /*02d0*/  SHF.R.U32.HI R22, RZ, R17, R16 ;  /* 0x00000011ff167219 */ /* 0x020fe20000011610 */
[----:B0-----:R-:W-:-:S03]  /*02e0*/  IMAD.SHL.U32 R8, R15, 0x20, RZ ;  /* 0x000000200f087824 */ /* 0x001fc600078e00ff */
[----:B------:R-:W-:Y:S01]  /*02f0*/  LOP3.LUT R9, R22, 0x1, RZ, 0xc0, !PT ;  /* 0x0000000116097812 */ /* 0x000fe200078ec0ff */
[----:B------:R-:W-:-:S03]  /*0300*/  IMAD.IADD R8, R8, 0x1, R17 ;  /* 0x0000000108087824 */ /* 0x000fc600078e0211 */
[----:B------:R-:W-:Y:S01]  /*0310*/  ISETP.NE.U32.AND P0, PT, R9, 0x1, PT ;  /* 0x000000010900780c */ /* 0x000fe20003f05070 */
[----:B------:R-:W-:-:S03]  /*0320*/  IMAD R9, R8, 0x5, RZ ;  /* 0x0000000508097824 */ /* 0x000fc600078e02ff */
[----:B------:R-:W-:Y:S01]  /*0330*/  R2P PR, R22, 0x7e ;  /* 0x0000007e16007804 */ /* 0x000fe20000000000 */
[----:B------:R-:W-:-:S08]  /*0340*/  IMAD.WIDE.U32 R8, R9, 0x4, R6 ;  /* 0x0000000409087825 */ /* 0x000fd000078e0006 */
[----:B------:R-:W2:Y:S04]  /*0350*/  @!P0 LDG.E R19, desc[UR4][R8.64] ;  /* 0x0000000408138981 */ /* 0x000ea8000c1e1900 */
[----:B------:R-:W3:Y:S04]  /*0360*/  @P1 LDG.E R21, desc[UR4][R8.64+0x14] ;  /* 0x0000140408151981 */ /* 0x000ee8000c1e1900 */
[----:B------:R-:W4:Y:S04]  /*0370*/  @!P0 LDG.E R18, desc[UR4][R8.64+0x10] ;  /* 0x0000100408128981 */ /* 0x000f28000c1e1900 */
[----:B------:R-:W4:Y:S04]  /*0380*/  @P2 LDG.E R23, desc[UR4][R8.64+0x28] ;  /* 0x0000280408172981 */ /* 0x000f28000c1e1900 */
[----:B------:R-:W4:Y:S04]  /*0390*/  @P1 LDG.E R20, desc[UR4][R8.64+0x24] ;  /* 0x0000240408141981 */ /* 0x000f28000c1e1900 */
[----:B------:R-:W4:Y:S04]  /*03a0*/  @P3 LDG.E R25, desc[UR4][R8.64+0x3c] ;  /* 0x00003c0408193981 */ /* 0x000f28000c1e1900 */
[----:B------:R-:W4:Y:S04]  /*03b0*/  @P2 LDG.E R24, desc[UR4][R8.64+0x38] ;  /* 0x0000380408182981 */ /* 0x000f28000c1e1900 */
[----:B------:R-:W4:Y:S04]  /*03c0*/  @P4 LDG.E R27, desc[UR4][R8.64+0x50] ;  /* 0x00005004081b4981 */ /* 0x000f28000c1e1900 */
[----:B------:R-:W4:Y:S01]  /*03d0*/  @P5 LDG.E R29, desc[UR4][R8.64+0x64] ;  /* 0x00006404081d5981 */ /* 0x000f22000c1e1900 */
[----:B--2---:R-:W-:-:S03]  /*03e0*/  @!P0 LOP3.LUT R14, R14, R19, RZ, 0x3c, !PT ;  /* 0x000000130e0e8212 */ /* 0x004fc600078e3cff */
[----:B------:R-:W2:Y:S01]  /*03f0*/  @!P0 LDG.E R19, desc[UR4][R8.64+0x4] ;  /* 0x0000040408138981 */ /* 0x000ea2000c1e1900 */
[----:B---3--:R-:W-:-:S03]  /*0400*/  @P1 LOP3.LUT R14, R14, R21, RZ, 0x3c, !PT ;  /* 0x000000150e0e1212 */ /* 0x008fc600078e3cff */
[----:B------:R-:W3:Y:S01]  /*0410*/  @!P0 LDG.E R21, desc[UR4][R8.64+0xc] ;  /* 0x00000c0408158981 */ /* 0x000ee2000c1e1900 */
[----:B----4-:R-:W-:-:S03]  /*0420*/  @!P0 LOP3.LUT R3, R3, R18, RZ, 0x3c, !PT ;  /* 0x0000001203038212 */ /* 0x010fc600078e3cff */
[----:B------:R-:W4:Y:S01]  /*0430*/  @!P0 LDG.E R18, desc[UR4][R8.64+0x8] ;  /* 0x0000080408128981 */ /* 0x000f22000c1e1900 */
[----:B------:R-:W-:-:S03]  /*0440*/  @P2 LOP3.LUT R14, R14, R23, RZ, 0x3c, !PT ;  /* 0x000000170e0e2212 */ /* 0x000fc600078e3cff */
[----:B------:R-:W4:Y:S01]  /*0450*/  @P1 LDG.E R23, desc[UR4][R8.64+0x18] ;  /* 0x0000180408171981 */ /* 0x000f22000c1e1900 */
[----:B------:R-:W-:-:S03]  /*0460*/  @P1 LOP3.LUT R3, R3, R20, RZ, 0x3c, !PT ;  /* 0x0000001403031212 */ /* 0x000fc600078e3cff */
[----:B------:R-:W4:Y:S01]  /*0470*/  @P1 LDG.E R20, desc[UR4][R8.64+0x1c] ;  /* 0x00001c0408141981 */ /* 0x000f22000c1e1900 */
[----:B------:R-:W-:-:S03]  /*0480*/  @P3 LOP3.LUT R14, R14, R25, RZ, 0x3c, !PT ;  /* 0x000000190e0e3212 */ /* 0x000fc600078e3cff */
[----:B------:R-:W4:Y:S01]  /*0490*/  @P1 LDG.E R25, desc[UR4][R8.64+0x20] ;  /* 0x0000200408191981 */ /* 0x000f22000c1e1900 */
[----:B------:R-:W-:-:S03]  /*04a0*/  @P2 LOP3.LUT R3, R3, R24, RZ, 0x3c, !PT ;  /* 0x0000001803032212 */ /* 0x000fc600078e3cff */
[----:B------:R-:W4:Y:S01]  /*04b0*/  @P3 LDG.E R24, desc[UR4][R8.64+0x4c] ;  /* 0x00004c0408183981 */ /* 0x000f22000c1e1900 */
[----:B--2---:R-:W-:-:S03]  /*04c0*/  @!P0 LOP3.LUT R4, R4, R19, RZ, 0x3c, !PT ;  /* 0x0000001304048212 */ /* 0x004fc600078e3cff */
[----:B------:R-:W2:Y:S01]  /*04d0*/  @P2 LDG.E R19, desc[UR4][R8.64+0x2c] ;  /* 0x00002c0408132981 */ /* 0x000ea2000c1e1900 */
[----:B---3--:R-:W-:-:S03]  /*04e0*/  @!P0 LOP3.LUT R2, R2, R21, RZ, 0x3c, !PT ;  /* 0x0000001502028212 */ /* 0x008fc600078e3cff */
[----:B------:R-:W3:Y:S01]  /*04f0*/  @P2 LDG.E R21, desc[UR4][R8.64+0x34] ;  /* 0x0000340408152981 */ /* 0x000ee2000c1e1900 */
[----:B----4-:R-:W-:-:S03]  /*0500*/  @!P0 LOP3.LUT R5, R5, R18, RZ, 0x3c, !PT ;  /* 0x0000001205058212 */ /* 0x010fc600078e3cff */
[----:B------:R-:W4:Y:S01]  /*0510*/  @P2 LDG.E R18, desc[UR4][R8.64+0x30] ;  /* 0x0000300408122981 */ /* 0x000f22000c1e1900 */
        /* <DEDUP_REMOVED lines=10> */
[----:B--2---:R-:W-:-:S03]  /*05c0*/  @P2 LOP3.LUT R4, R4, R19, RZ, 0x3c, !PT ;  /* 0x0000001304042212 */ /* 0x004fc600078e3cff */
[----:B------:R-:W2:Y:S01]  /*05d0*/  @P4 LDG.E R19, desc[UR4][R8.64+0x54] ;  /* 0x0000540408134981 */ /* 0x000ea2000c1e1900 */
[----:B---3--:R-:W-:-:S03]  /*05e0*/  @P2 LOP3.LUT R2, R2, R21, RZ, 0x3c, !PT ;  /* 0x0000001502022212 */ /* 0x008fc600078e3cff */
[----:B------:R-:W3:Y:S01]  /*05f0*/  @P4 LDG.E R21, desc[UR4][R8.64+0x5c] ;  /* 0x00005c0408154981 */ /* 0x000ee2000c1e1900 */
[----:B----4-:R-:W-:-:S03]  /*0600*/  @P2 LOP3.LUT R5, R5, R18, RZ, 0x3c, !PT ;  /* 0x0000001205052212 */ /* 0x010fc600078e3cff */
        /* <DEDUP_REMOVED lines=9> */
[----:B------:R-:W-:Y:S02]  /*06a0*/  LOP3.LUT P0, RZ, R22, 0x80, RZ, 0xc0, !PT ;  /* 0x0000008016ff7812 */ /* 0x000fe4000780c0ff */
[----:B------:R-:W-:-:S04]  /*06b0*/  @P5 LOP3.LUT R14, R14, R29, RZ, 0x3c, !PT ;  /* 0x0000001d0e0e5212 */ /* 0x000fc800078e3cff */
[----:B------:R-:W-:-:S07]  /*06c0*/  @P6 LOP3.LUT R14, R14, R27, RZ, 0x3c, !PT ;  /* 0x0000001b0e0e6212 */ /* 0x000fce00078e3cff */
[----:B------:R-:W4:Y:S04]  /*06d0*/  @P0 LDG.E R27, desc[UR4][R8.64+0x8c] ;  /* 0x00008c04081b0981 */ /* 0x000f28000c1e1900 */
        /* <DEDUP_REMOVED lines=15> */
[----:B------:R-:W-:Y:S02]  /*07d0*/  @P0 LOP3.LUT R14, R14, R27, RZ, 0x3c, !PT ;  /* 0x0000001b0e0e0212 */ /* 0x000fe400078e3cff */
[----:B--2---:R-:W-:Y:S02]  /*07e0*/  @P6 LOP3.LUT R4, R4, R19, RZ, 0x3c, !PT ;  /* 0x0000001304046212 */ /* 0x004fe400078e3cff */
[----:B---3--:R-:W-:Y:S02]  /*07f0*/  @P6 LOP3.LUT R2, R2, R21, RZ, 0x3c, !PT ;  /* 0x0000001502026212 */ /* 0x008fe400078e3cff */
[----:B----4-:R-:W-:Y:S02]  /*0800*/  @P6 LOP3.LUT R5, R5, R18, RZ, 0x3c, !PT ;  /* 0x0000001205056212 */ /* 0x010fe400078e3cff */
[----:B------:R-:W-:Y:S02]  /*0810*/  @P0 LOP3.LUT R4, R4, R23, RZ, 0x3c, !PT ;  /* 0x0000001704040212 */ /* 0x000fe400078e3cff */
[----:B------:R-:W-:-:S02]  /*0820*/  @P6 LOP3.LUT R3, R3, R20, RZ, 0x3c, !PT ;  /* 0x0000001403036212 */ /* 0x000fc400078e3cff */
[----:B------:R-:W-:Y:S02]  /*0830*/  @P0 LOP3.LUT R2, R2, R25, RZ, 0x3c, !PT ;  /* 0x0000001902020212 */ /* 0x000fe400078e3cff */
[----:B------:R-:W-:Y:S02]  /*0840*/  @P0 LOP3.LUT R3, R3, R26, RZ, 0x3c, !PT ;  /* 0x0000001a03030212 */ /* 0x000fe400078e3cff */
[----:B------:R-:W-:Y:S02]  /*0850*/  @P0 LOP3.LUT R5, R5, R24, RZ, 0x3c, !PT ;  /* 0x0000001805050212 */ /* 0x000fe400078e3cff */
[----:B------:R-:W-:-:S13]  /*0860*/  R2P PR, R22.B1, 0x7f ;  /* 0x0000007f16007804 */ /* 0x000fda0000001000 */
[----:B------:R-:W2:Y:S04]  /*0870*/  @P0 LDG.E R19, desc[UR4][R8.64+0xa0] ;  /* 0x0000a00408130981 */ /* 0x000ea8000c1e1900 */
[----:B------:R-:W3:Y:S04]  /*0880*/  @P1 LDG.E R21, desc[UR4][R8.64+0xb4] ;  /* 0x0000b40408151981 */ /* 0x000ee8000c1e1900 */
[----:B------:R-:W4:Y:S04]  /*0890*/  @P2 LDG.E R23, desc[UR4][R8.64+0xc8] ;  /* 0x0000c80408172981 */ /* 0x000f28000c1e1900 */
[----:B------:R-:W4:Y:S04]  /*08a0*/  @P0 LDG.E R20, desc[UR4][R8.64+0xa8] ;  /* 0x0000a80408140981 */ /* 0x000f28000c1e1900 */
[----:B------:R-:W4:Y:S04]  /*08b0*/  @P0 LDG.E R24, desc[UR4][R8.64+0xb0] ;  /* 0x0000b00408180981 */ /* 0x000f28000c1e1900 */
[----:B------:R-:W4:Y:S04]  /*08c0*/  @P3 LDG.E R25, desc[UR4][R8.64+0xdc] ;  /* 0x0000dc0408193981 */ /* 0x000f28000c1e1900 */
[----:B------:R-:W4:Y:S04]  /*08d0*/  @P1 LDG.E R18, desc[UR4][R8.64+0xbc] ;  /* 0x0000bc0408121981 */ /* 0x000f28000c1e1900 */
        /* <DEDUP_REMOVED lines=20> */
[----:B---3--:R-:W-:Y:S02]  /*0a20*/  @P0 LOP3.LUT R2, R2, R21, RZ, 0x3c, !PT ;  /* 0x0000001502020212 */ /* 0x008fe400078e3cff */
[----:B------:R-:W-:Y:S01]  /*0a30*/  LOP3.LUT P0, RZ, R22, 0x8000, RZ, 0xc0, !PT ;  /* 0x0000800016ff7812 */ /* 0x000fe2000780c0ff */
[----:B------:R-:W3:Y:S01]  /*0a40*/  @P2 LDG.E R21, desc[UR4][R8.64+0xcc] ;  /* 0x0000cc0408152981 */ /* 0x000ee2000c1e1900 */
[----:B----4-:R-:W-:-:S03]  /*0a50*/  @P1 LOP3.LUT R4, R4, R23, RZ, 0x3c, !PT ;  /* 0x0000001704041212 */ /* 0x010fc600078e3cff */
[----:B------:R-:W4:Y:S04]  /*0a60*/  @P2 LDG.E R22, desc[UR4][R8.64+0xd0] ;  /* 0x0000d00408162981 */ /* 0x000f28000c1e1900 */
[----:B------:R-:W4:Y:S01]  /*0a70*/  @P2 LDG.E R23, desc[UR4][R8.64+0xd4] ;  /* 0x0000d40408172981 */ /* 0x000f22000c1e1900 */
[----:B------:R-:W-:-:S03]  /*0a80*/  @P1 LOP3.LUT R3, R3, R20, RZ, 0x3c, !PT ;  /* 0x0000001403031212 */ /* 0x000fc600078e3cff */
[----:B------:R-:W4:Y:S01]  /*0a90*/  @P3 LDG.E R20, desc[UR4][R8.64+0xec] ;  /* 0x0000ec0408143981 */ /* 0x000f22000c1e1900 */
[----:B------:R-:W-:Y:S02]  /*0aa0*/  @P5 LOP3.LUT R14, R14, R29, RZ, 0x3c, !PT ;  /* 0x0000001d0e0e5212 */ /* 0x000fe400078e3cff */
[----:B------:R-:W-:Y:S01]  /*0ab0*/  @P2 LOP3.LUT R3, R3, R24, RZ, 0x3c, !PT ;  /* 0x0000001803032212 */ /* 0x000fe200078e3cff */
[----:B------:R-:W4:Y:S04]  /*0ac0*/  @P0 LDG.E R26, desc[UR4][R8.64+0x13c] ;  /* 0x00013c04081a0981 */ /* 0x000f28000c1e1900 */
        /* <DEDUP_REMOVED lines=9> */
[----:B------:R-:W-:Y:S02]  /*0b60*/  @P2 LOP3.LUT R2, R2, R23, RZ, 0x3c, !PT ;  /* 0x0000001702022212 */ /* 0x000fe400078e3cff */
[----:B------:R-:W-:Y:S01]  /*0b70*/  @P3 LOP3.LUT R5, R5, R18, RZ, 0x3c, !PT ;  /* 0x0000001205053212 */ /* 0x000fe200078e3cff */
[----:B------:R-:W4:Y:S01]  /*0b80*/  @P4 LDG.E R23, desc[UR4][R8.64+0xfc] ;  /* 0x0000fc0408174981 */ /* 0x000f22000c1e1900 */
[----:B------:R-:W-:-:S03]  /*0b90*/  @P3 LOP3.LUT R4, R4, R25, RZ, 0x3c, !PT ;  /* 0x0000001904043212 */ /* 0x000fc600078e3cff */
        /* <DEDUP_REMOVED lines=20> */
[----:B------:R-:W-:-:S05]  /*0ce0*/  VIADD R17, R17, 0x10 ;  /* 0x0000001011117836 */ /* 0x000fca0000000000 */
[----:B------:R-:W-:Y:S02]  /*0cf0*/  ISETP.NE.AND P1, PT, R17, 0x20, PT ;  /* 0x000000201100780c */ /* 0x000fe40003f25270 */
[----:B------:R-:W-:Y:S02]  /*0d00*/  @P5 LOP3.LUT R3, R3, R20, RZ, 0x3c, !PT ;  /* 0x0000001403035212 */ /* 0x000fe400078e3cff */
[----:B--2---:R-:W-:Y:S02]  /*0d10*/  @P5 LOP3.LUT R2, R2, R19, RZ, 0x3c, !PT ;  /* 0x0000001302025212 */ /* 0x004fe400078e3cff */
[----:B---3--:R-:W-:Y:S02]  /*0d20*/  @P6 LOP3.LUT R4, R4, R21, RZ, 0x3c, !PT ;  /* 0x0000001504046212 */ /* 0x008fe400078e3cff */
[----:B----4-:R-:W-:Y:S02]  /*0d30*/  @P6 LOP3.LUT R5, R5, R22, RZ, 0x3c, !PT ;  /* 0x0000001605056212 */ /* 0x010fe400078e3cff */
[----:B------:R-:W-:-:S02]  /*0d40*/  @P6 LOP3.LUT R2, R2, R23, RZ, 0x3c, !PT ;  /* 0x0000001702026212 */ /* 0x000fc400078e3cff */
[----:B------:R-:W-:Y:S02]  /*0d50*/  @P6 LOP3.LUT R3, R3, R18, RZ, 0x3c, !PT ;  /* 0x0000001203036212 */ /* 0x000fe400078e3cff */
[----:B------:R-:W-:Y:S02]  /*0d60*/  @P0 LOP3.LUT R5, R5, R24, RZ, 0x3c, !PT ;  /* 0x0000001805050212 */ /* 0x000fe400078e3cff */
[----:B------:R-:W-:Y:S02]  /*0d70*/  @P0 LOP3.LUT R4, R4, R25, RZ, 0x3c, !PT ;  /* 0x0000001904040212 */ /* 0x000fe400078e3cff */
[----:B------:R-:W-:Y:S02]  /*0d80*/  @P0 LOP3.LUT R3, R3, R26, RZ, 0x3c, !PT ;  /* 0x0000001a03030212 */ /* 0x000fe400078e3cff */
[----:B------:R-:W-:Y:S01]  /*0d90*/  @P0 LOP3.LUT R2, R2, R27, RZ, 0x3c, !PT ;  /* 0x0000001b02020212 */ /* 0x000fe200078e3cff */
[----:B------:R-:W-:Y:S06]  /*0da0*/  @P1 BRA `(.L_x_23) ;  /* 0xfffffff400481947 */ /* 0x000fec000383ffff */
[----:B------:R-:W-:-:S05]  /*0db0*/  VIADD R15, R15, 0x1 ;  /* 0x000000010f0f7836 */ /* 0x000fca0000000000 */
[----:B------:R-:W-:-:S13]  /*0dc0*/  ISETP.NE.AND P0, PT, R15, 0x5, PT ;  /* 0x000000050f00780c */ /* 0x000fda0003f05270 */
[----:B------:R-:W-:Y:S05]  /*0dd0*/  @P0 BRA `(.L_x_24) ;  /* 0xfffffff400280947 */ /* 0x000fea000383ffff */
[----:B------:R-:W0:Y:S01]  /*0de0*/  LDC.64 R8, c[0x0][0x388] ;  /* 0x0000e200ff087b82 */ /* 0x000e220000000a00 */
[----:B------:R-:W-:Y:S01]  /*0df0*/  VIADD R12, R12, 0x1 ;  /* 0x000000010c0c7836 */ /* 0x000fe20000000000 */
[----:B------:R-:W-:-:S04]  /*0e00*/  LOP3.LUT R15, R13, 0x3, RZ, 0xc0, !PT ;  /* 0x000000030d0f7812 */ /* 0x000fc800078ec0ff */
[----:B------:R-:W-:Y:S01]  /*0e10*/  ISETP.GE.U32.AND P0, PT, R12, R15, PT ;  /* 0x0000000f0c00720c */ /* 0x000fe20003f06070 */
[----:B0-----:R-:W-:-:S05]  /*0e20*/  IMAD.WIDE R8, R0, 0x30, R8 ;  /* 0x0000003000087825 */ /* 0x001fca00078e0208 */
[----:B------:R0:W-:Y:S04]  /*0e30*/  STG.E.64 desc[UR4][R8.64+0x8], R4 ;  /* 0x0000080408007986 */ /* 0x0001e8000c101b04 */
[----:B------:R0:W-:Y:S04]  /*0e40*/  STG.E.64 desc[UR4][R8.64+0x10], R2 ;  /* 0x0000100208007986 */ /* 0x0001e8000c101b04 */
[----:B------:R0:W-:Y:S01]  /*0e50*/  STG.E desc[UR4][R8.64+0x4], R14 ;  /* 0x0000040e08007986 */ /* 0x0001e2000c101904 */
[----:B------:R-:W-:Y:S05]  /*0e60*/  @!P0 BRA `(.L_x_25) ;  /* 0xfffffff000f88947 */ /* 0x000fea000383ffff */
.L_x_22:
[----:B------:R-:W-:Y:S05]  /*0e70*/  BSYNC.RECONVERGENT B1 ;  /* 0x0000000000017941 */ /* 0x000fea0003800200 */
.L_x_21:
[----:B------:R-:W-:Y:S01]  /*0e80*/  ISETP.GT.U32.AND P0, PT, R13, 0x3, PT ;  /* 0x000000030d00780c */ /* 0x000fe20003f04070 */
[----:B------:R-:W-:Y:S01]  /*0e90*/  VIADD R11, R11, 0x1 ;  /* 0x000000010b0b7836 */ /* 0x000fe20000000000 */
[--C-:B------:R-:W-:Y:S02]  /*0ea0*/  SHF.R.U64 R13, R13, 0x2, R10.reuse ;  /* 0x000000020d0d7819 */ /* 0x100fe4000000120a */
[----:B------:R-:W-:Y:S02]  /*0eb0*/  ISETP.GT.U32.AND.EX P0, PT, R10, RZ, PT, P0 ;  /* 0x000000ff0a00720c */ /* 0x000fe40003f04100 */
[----:B------:R-:W-:-:S11]  /*0ec0*/  SHF.R.U32.HI R10, RZ, 0x2, R10 ;  /* 0x00000002ff0a7819 */ /* 0x000fd6000001160a */
[----:B------:R-:W-:Y:S05]  /*0ed0*/  @P0 BRA `(.L_x_26) ;  /* 0xfffffff000bc0947 */ /* 0x000fea000383ffff */
.L_x_20:
[----:B------:R-:W-:Y:S05]  /*0ee0*/  BSYNC.RECONVERGENT B0 ;  /* 0x0000000000007941 */ /* 0x000fea0003800200 */
.L_x_19:
[----:B0-----:R-:W0:Y:S01]  /*0ef0*/  LDC.64 R2, c[0x0][0x388] ;  /* 0x0000e200ff027b82 */ /* 0x001e220000000a00 */
[----:B------:R-:W1:Y:S01]  /*0f00*/  LDCU.64 UR6, c[0x0][0x380] ;  /* 0x00007000ff0677ac */ /* 0x000e620008000a00 */
[----:B------:R-:W-:Y:S02]  /*0f10*/  SHF.R.S32.HI R5, RZ, 0x1f, R0 ;  /* 0x0000001fff057819 */ /* 0x000fe40000011400 */
[----:B-1----:R-:W-:-:S04]  /*0f20*/  LEA R4, P0, R0, UR6, 0x2 ;  /* 0x0000000600047c11 */ /* 0x002fc8000f8010ff */
[C---:B------:R-:W-:Y:S01]  /*0f30*/  LEA.HI.X R5, R0.reuse, UR7, R5, 0x2, P0 ;  /* 0x0000000700057c11 */ /* 0x040fe200080f1405 */
[----:B0-----:R-:W-:-:S05]  /*0f40*/  IMAD.WIDE R2, R0, 0x30, R2 ;  /* 0x0000003000027825 */ /* 0x001fca00078e0202 */
[----:B------:R-:W-:Y:S04]  /*0f50*/  STG.E.64 desc[UR4][R2.64+0x18], RZ ;  /* 0x000018ff02007986 */ /* 0x000fe8000c101b04 */
[----:B------:R-:W-:Y:S04]  /*0f60*/  STG.E desc[UR4][R2.64+0x20], RZ ;  /* 0x000020ff02007986 */ /* 0x000fe8000c101904 */
[----:B------:R-:W-:Y:S04]  /*0f70*/  STG.E.64 desc[UR4][R2.64+0x28], RZ ;  /* 0x000028ff02007986 */ /* 0x000fe8000c101b04 */
[----:B------:R-:W-:Y:S01]  /*0f80*/  STG.E desc[UR4][R4.64], RZ ;  /* 0x000000ff04007986 */ /* 0x000fe2000c101904 */
[----:B------:R-:W-:Y:S05]  /*0f90*/  EXIT ;  /* 0x000000000000794d */ /* 0x000fea0003800000 */
.L_x_27:
        /* <DEDUP_REMOVED lines=14> */
.L_x_30:


//--------------------- .nv.global.init           --------------------------
	.section	.nv.global.init,"aw",@progbits
	.align	4
.nv.global.init:
	.type		mrg32k3aM1SubSeq,@object
	.size		mrg32k3aM1SubSeq,(mrg32k3aM2SubSeq - mrg32k3aM1SubSeq)
mrg32k3aM1SubSeq:
        /*0000*/ 	.byte	0x0b, 0xcc, 0xee, 0x04, 0x73, 0x29, 0x8b, 0x6f, 0xf6, 0x53, 0x03, 0xf6, 0x23, 0xf6, 0xea, 0xda
        /* <DEDUP_REMOVED lines=125> */
	.type		mrg32k3aM2SubSeq,@object
	.size		mrg32k3aM2SubSeq,(mrg32k3aM1 - mrg32k3aM2SubSeq)
mrg32k3aM2SubSeq:
        /* <DEDUP_REMOVED lines=126> */
	.type		mrg32k3aM1,@object
	.size		mrg32k3aM1,(mrg32k3aM1Seq - mrg32k3aM1)
mrg32k3aM1:
        /* <DEDUP_REMOVED lines=144> */
	.type		mrg32k3aM1Seq,@object
	.size		mrg32k3aM1Seq,(mrg32k3aM2 - mrg32k3aM1Seq)
mrg32k3aM1Seq:
        /* <DEDUP_REMOVED lines=144> */
	.type		mrg32k3aM2,@object
	.size		mrg32k3aM2,(mrg32k3aM2Seq - mrg32k3aM2)
mrg32k3aM2:
        /* <DEDUP_REMOVED lines=144> */
	.type		mrg32k3aM2Seq,@object
	.size		mrg32k3aM2Seq,(precalc_xorwow_matrix - mrg32k3aM2Seq)
mrg32k3aM2Seq:
        /* <DEDUP_REMOVED lines=144> */
	.type		precalc_xorwow_matrix,@object
	.size		precalc_xorwow_matrix,(precalc_xorwow_offset_matrix - precalc_xorwow_matrix)
precalc_xorwow_matrix:
        /* <DEDUP_REMOVED lines=6400> */
	.type		precalc_xorwow_offset_matrix,@object
	.size		precalc_xorwow_offset_matrix,(.L_1 - precalc_xorwow_offset_matrix)
precalc_xorwow_offset_matrix:
        /* <DEDUP_REMOVED lines=6400> */
.L_1:


//--------------------- .nv.shared.reserved.0     --------------------------
	.section	.nv.shared.reserved.0,"aw",@nobits
	.weak		__nv_reservedSMEM_offset_0_alias
	.size		__nv_reservedSMEM_offset_0_alias, 0, 64
	.other		__nv_reservedSMEM_offset_0_alias,@"STO_CUDA_RESERVED_SHARED STV_DEFAULT"
__nv_reservedSMEM_offset_0_alias:
	.zero		0
	.zero		64


//--------------------- .nv.constant0._Z2piPfP17curandStateXORWOWi --------------------------
	.section	.nv.constant0._Z2piPfP17curandStateXORWOWi,"a",@progbits
	.sectionflags	@""
	.align	4
.nv.constant0._Z2piPfP17curandStateXORWOWi:
	.zero		916


//--------------------- .nv.constant0._Z11initThreadsPfP17curandStateXORWOW --------------------------
	.section	.nv.constant0._Z11initThreadsPfP17curandStateXORWOW,"a",@progbits
	.sectionflags	@""
	.align	4
.nv.constant0._Z11initThreadsPfP17curandStateXORWOW:
	.zero		912


//--------------------- SYMBOLS --------------------------

	.type		.nv.reservedSmem.offset0,@object
	.size		.nv.reservedSmem.offset0,0x4
